// auto-generated by cutlass_sweep.gemm — config: {"arch": "sm_100", "cluster_m": 1, "cluster_n": 1, "dtype": "e5m2", "stages": 5, "tile_k": 64, "tile_m": 128, "tile_n": 128}
#include "cutlass/cutlass.h"
#include "cutlass/gemm/collective/collective_builder.hpp"
#include "cutlass/gemm/device/gemm_universal_adapter.h"
#include "cutlass/gemm/kernel/gemm_universal.hpp"
#include "cutlass/epilogue/collective/collective_builder.hpp"

using ElemA = cutlass::float_e5m2_t;
using ElemB = cutlass::float_e5m2_t;
using ElemCD = cutlass::float_e5m2_t;
using Acc  = float;
using TileShape    = cute::Shape<cute::_128, cute::_128, cute::_64>;
using ClusterShape = cute::Shape<cute::_1, cute::_1, cute::_1>;

using CollectiveEpilogue = typename cutlass::epilogue::collective::CollectiveBuilder<
    cutlass::arch::Sm100, cutlass::arch::OpClassTensorOp,
    TileShape, ClusterShape,
    cutlass::epilogue::collective::EpilogueTileAuto,
    Acc, Acc,
    ElemCD, cutlass::layout::RowMajor, 128 / cutlass::sizeof_bits<ElemCD>::value,
    ElemCD, cutlass::layout::RowMajor, 128 / cutlass::sizeof_bits<ElemCD>::value,
    cutlass::epilogue::collective::EpilogueScheduleAuto
  >::CollectiveOp;

using CollectiveMainloop = typename cutlass::gemm::collective::CollectiveBuilder<
    cutlass::arch::Sm100, cutlass::arch::OpClassTensorOp,
    ElemA, cutlass::layout::RowMajor, 128 / cutlass::sizeof_bits<ElemA>::value,
    ElemB, cutlass::layout::ColumnMajor, 128 / cutlass::sizeof_bits<ElemB>::value,
    Acc,
    TileShape, ClusterShape,
    cutlass::gemm::collective::StageCount<5>,
    cutlass::gemm::collective::KernelScheduleAuto
  >::CollectiveOp;

using GemmKernel = cutlass::gemm::kernel::GemmUniversal<
    cute::Shape<int,int,int,int>,
    CollectiveMainloop,
    CollectiveEpilogue
>;
using Gemm = cutlass::gemm::device::GemmUniversalAdapter<GemmKernel>;

// Force the device kernel symbol into the cubin without needing a host main.
auto* _anchor = &cutlass::device_kernel<GemmKernel>;


// ===== COMPILED SASS (sm_100a) =====

	.target	sm_100a

	.elftype	@"ET_EXEC"


//--------------------- .note.nv.tkinfo           --------------------------
	.section	.note.nv.tkinfo,"",@"SHT_NOTE"
	.sectionflags	@"SHF_NOTE_NV_TKINFO"
	.tkinfo
        /*0018*/ 	.word	0x00000002
        /*0030*/ 	.string	""
        /*0030*/ 	.string	"ptxas"
        /*0030*/ 	.string	"Cuda compilation tools, release 13.0, V13.0.88"
        /*0030*/ 	.string	"Build cuda_13.0.r13.0/compiler.36424714_0"
        /*0030*/ 	.string	"-arch sm_100a -m 64 "



//--------------------- .note.nv.cuinfo           --------------------------
	.section	.note.nv.cuinfo,"",@"SHT_NOTE"
	.sectionflags	@"SHF_NOTE_NV_CUINFO"
        /*0018*/ 	.short	0x0002
        /*001a*/ 	.short	0x0064
        /*001c*/ 	.short	0x0082
	.zero		2


//--------------------- .nv.info                  --------------------------
	.section	.nv.info,"",@"SHT_CUDA_INFO"
	.align	4


	//----- nvinfo : EIATTR_REGCOUNT
	.align		4
        /*0000*/ 	.byte	0x04, 0x2f
        /*0002*/ 	.short	(.L_19 - .L_18)
	.align		4
.L_18:
        /*0004*/ 	.word	index@(_ZN7cutlass13device_kernelINS_4gemm6kernel13GemmUniversalIN4cute5tupleIJiiiiEEENS1_10collective13CollectiveMmaINS1_35MainloopSm100TmaUmmaWarpSpecializedILi5ELi2ELi4ENS5_IJNS4_1CILi1EEESB_SB_EEEEENS5_IJNSA_ILi128EEESE_NSA_ILi64EEEEEENS_12float_e5m2_tENS5_IJlSB_lEEESH_SI_NS4_8TiledMMAINS4_8MMA_AtomIJNS4_10MMA_TraitsINS4_19SM100_MMA_F8F6F4_SSEJSH_SH_fSE_SE_NS4_17integral_constantINS4_4UMMA5MajorELSP_0EEESQ_NSN_INSO_7ScaleInELSR_0EEESS_EEEEEENS4_6LayoutISC_NS5_IJNSA_ILi0EEESW_SW_EEEEENS5_IJNS4_10UnderscoreESZ_SZ_EEEEENS4_13SM90_TMA_LOADENS4_14ComposedLayoutINS4_7SwizzleILi2ELi4ELi3EEENS4_18smem_ptr_flag_bitsILi8EEENSV_INS5_IJNSA_ILi8EEESF_EEENS5_IJSF_SB_EEEEEEEvNS4_8identityES12_S1C_vS1D_EENS_8epilogue10collective18CollectiveEpilogueINS1F_23Sm100TmaWarpSpecializedILi2ELi2ELi64ELb0ELb0EEEJSG_NS5_IJNSV_ISE_SB_EENSV_ISF_SB_EEEEESH_SI_SH_SI_NS1F_6fusion15FusionCallbacksIS1J_NS1N_17LinearCombinationISH_fSH_fLNS_15FloatRoundStyleE2EEESG_S1M_JEEENS4_5SM1004TMEM4LOAD26SM100_TMEM_LOAD_32dp32b64xES12_S1C_NS4_39AutoVectorizingCopyWithAssumedAlignmentILi128EEENS4_14SM90_TMA_STOREES1C_S1Y_S1Y_EEEvvEEEEvNT_6ParamsE)
        /*0008*/ 	.word	0x000000e0


	//----- nvinfo : EIATTR_FRAME_SIZE
	.align		4
.L_19:
        /*000c*/ 	.byte	0x04, 0x11
        /*000e*/ 	.short	(.L_21 - .L_20)
	.align		4
.L_20:
        /*0010*/ 	.word	index@($__internal_2_$__cuda_sm10x_tcgen05_guardrail_trap_unallocated_columns_being_dealloced)
        /*0014*/ 	.word	0x00000000


	//----- nvinfo : EIATTR_FRAME_SIZE
	.align		4
.L_21:
        /*0018*/ 	.byte	0x04, 0x11
        /*001a*/ 	.short	(.L_23 - .L_22)
	.align		4
.L_22:
        /*001c*/ 	.word	index@($__internal_1_$__cuda_sm10x_tcgen05_guardrail_trap_phase_invalid_during_alloc)
        /*0020*/ 	.word	0x00000000


	//----- nvinfo : EIATTR_FRAME_SIZE
	.align		4
.L_23:
        /*0024*/ 	.byte	0x04, 0x11
        /*0026*/ 	.short	(.L_25 - .L_24)
	.align		4
.L_24:
        /*0028*/ 	.word	index@($__internal_0_$__cuda_sm10x_tcgen05_guardrail_trap_col_being_dealloced_not_returned_by_alloc)
        /*002c*/ 	.word	0x00000000


	//----- nvinfo : EIATTR_FRAME_SIZE
	.align		4
.L_25:
        /*0030*/ 	.byte	0x04, 0x11
        /*0032*/ 	.short	(.L_27 - .L_26)
	.align		4
.L_26:
        /*0034*/ 	.word	index@(_ZN7cutlass13device_kernelINS_4gemm6kernel13GemmUniversalIN4cute5tupleIJiiiiEEENS1_10collective13CollectiveMmaINS1_35MainloopSm100TmaUmmaWarpSpecializedILi5ELi2ELi4ENS5_IJNS4_1CILi1EEESB_SB_EEEEENS5_IJNSA_ILi128EEESE_NSA_ILi64EEEEEENS_12float_e5m2_tENS5_IJlSB_lEEESH_SI_NS4_8TiledMMAINS4_8MMA_AtomIJNS4_10MMA_TraitsINS4_19SM100_MMA_F8F6F4_SSEJSH_SH_fSE_SE_NS4_17integral_constantINS4_4UMMA5MajorELSP_0EEESQ_NSN_INSO_7ScaleInELSR_0EEESS_EEEEEENS4_6LayoutISC_NS5_IJNSA_ILi0EEESW_SW_EEEEENS5_IJNS4_10UnderscoreESZ_SZ_EEEEENS4_13SM90_TMA_LOADENS4_14ComposedLayoutINS4_7SwizzleILi2ELi4ELi3EEENS4_18smem_ptr_flag_bitsILi8EEENSV_INS5_IJNSA_ILi8EEESF_EEENS5_IJSF_SB_EEEEEEEvNS4_8identityES12_S1C_vS1D_EENS_8epilogue10collective18CollectiveEpilogueINS1F_23Sm100TmaWarpSpecializedILi2ELi2ELi64ELb0ELb0EEEJSG_NS5_IJNSV_ISE_SB_EENSV_ISF_SB_EEEEESH_SI_SH_SI_NS1F_6fusion15FusionCallbacksIS1J_NS1N_17LinearCombinationISH_fSH_fLNS_15FloatRoundStyleE2EEESG_S1M_JEEENS4_5SM1004TMEM4LOAD26SM100_TMEM_LOAD_32dp32b64xES12_S1C_NS4_39AutoVectorizingCopyWithAssumedAlignmentILi128EEENS4_14SM90_TMA_STOREES1C_S1Y_S1Y_EEEvvEEEEvNT_6ParamsE)
        /*0038*/ 	.word	0x00000000


	//----- nvinfo : EIATTR_MIN_STACK_SIZE
	.align		4
.L_27:
        /*003c*/ 	.byte	0x04, 0x12
        /*003e*/ 	.short	(.L_29 - .L_28)
	.align		4
.L_28:
        /*0040*/ 	.word	index@(_ZN7cutlass13device_kernelINS_4gemm6kernel13GemmUniversalIN4cute5tupleIJiiiiEEENS1_10collective13CollectiveMmaINS1_35MainloopSm100TmaUmmaWarpSpecializedILi5ELi2ELi4ENS5_IJNS4_1CILi1EEESB_SB_EEEEENS5_IJNSA_ILi128EEESE_NSA_ILi64EEEEEENS_12float_e5m2_tENS5_IJlSB_lEEESH_SI_NS4_8TiledMMAINS4_8MMA_AtomIJNS4_10MMA_TraitsINS4_19SM100_MMA_F8F6F4_SSEJSH_SH_fSE_SE_NS4_17integral_constantINS4_4UMMA5MajorELSP_0EEESQ_NSN_INSO_7ScaleInELSR_0EEESS_EEEEEENS4_6LayoutISC_NS5_IJNSA_ILi0EEESW_SW_EEEEENS5_IJNS4_10UnderscoreESZ_SZ_EEEEENS4_13SM90_TMA_LOADENS4_14ComposedLayoutINS4_7SwizzleILi2ELi4ELi3EEENS4_18smem_ptr_flag_bitsILi8EEENSV_INS5_IJNSA_ILi8EEESF_EEENS5_IJSF_SB_EEEEEEEvNS4_8identityES12_S1C_vS1D_EENS_8epilogue10collective18CollectiveEpilogueINS1F_23Sm100TmaWarpSpecializedILi2ELi2ELi64ELb0ELb0EEEJSG_NS5_IJNSV_ISE_SB_EENSV_ISF_SB_EEEEESH_SI_SH_SI_NS1F_6fusion15FusionCallbacksIS1J_NS1N_17LinearCombinationISH_fSH_fLNS_15FloatRoundStyleE2EEESG_S1M_JEEENS4_5SM1004TMEM4LOAD26SM100_TMEM_LOAD_32dp32b64xES12_S1C_NS4_39AutoVectorizingCopyWithAssumedAlignmentILi128EEENS4_14SM90_TMA_STOREES1C_S1Y_S1Y_EEEvvEEEEvNT_6ParamsE)
        /*0044*/ 	.word	0x00000000
.L_29:


//--------------------- .nv.compat                --------------------------
	.section	.nv.compat,"",@"SHT_CUDA_COMPAT_INFO"
	.align	4
        /*0000*/ 	.byte	0x02, 0x09, 0x01, 0x00, 0x02, 0x02, 0x02, 0x00, 0x02, 0x05, 0x05, 0x00, 0x03, 0x07, 0x01, 0x01
        /*0010*/ 	.byte	0x02, 0x03, 0x01, 0x00, 0x02, 0x06, 0x01, 0x00, 0x04, 0x0b, 0x08, 0x00, 0x09, 0x00, 0x00, 0x00
        /*0020*/ 	.byte	0x00, 0x00, 0x00, 0x00


//--------------------- .nv.info._ZN7cutlass13device_kernelINS_4gemm6kernel13GemmUniversalIN4cute5tupleIJiiiiEEENS1_10collective13CollectiveMmaINS1_35MainloopSm100TmaUmmaWarpSpecializedILi5ELi2ELi4ENS5_IJNS4_1CILi1EEESB_SB_EEEEENS5_IJNSA_ILi128EEESE_NSA_ILi64EEEEEENS_12float_e5m2_tENS5_IJlSB_lEEESH_SI_NS4_8TiledMMAINS4_8MMA_AtomIJNS4_10MMA_TraitsINS4_19SM100_MMA_F8F6F4_SSEJSH_SH_fSE_SE_NS4_17integral_constantINS4_4UMMA5MajorELSP_0EEESQ_NSN_INSO_7ScaleInELSR_0EEESS_EEEEEENS4_6LayoutISC_NS5_IJNSA_ILi0EEESW_SW_EEEEENS5_IJNS4_10UnderscoreESZ_SZ_EEEEENS4_13SM90_TMA_LOADENS4_14ComposedLayoutINS4_7SwizzleILi2ELi4ELi3EEENS4_18smem_ptr_flag_bitsILi8EEENSV_INS5_IJNSA_ILi8EEESF_EEENS5_IJSF_SB_EEEEEEEvNS4_8identityES12_S1C_vS1D_EENS_8epilogue10collective18CollectiveEpilogueINS1F_23Sm100TmaWarpSpecializedILi2ELi2ELi64ELb0ELb0EEEJSG_NS5_IJNSV_ISE_SB_EENSV_ISF_SB_EEEEESH_SI_SH_SI_NS1F_6fusion15FusionCallbacksIS1J_NS1N_17LinearCombinationISH_fSH_fLNS_15FloatRoundStyleE2EEESG_S1M_JEEENS4_5SM1004TMEM4LOAD26SM100_TMEM_LOAD_32dp32b64xES12_S1C_NS4_39AutoVectorizingCopyWithAssumedAlignmentILi128EEENS4_14SM90_TMA_STOREES1C_S1Y_S1Y_EEEvvEEEEvNT_6ParamsE --------------------------
	.section	.nv.info._ZN7cutlass13device_kernelINS_4gemm6kernel13GemmUniversalIN4cute5tupleIJiiiiEEENS1_10collective13CollectiveMmaINS1_35MainloopSm100TmaUmmaWarpSpecializedILi5ELi2ELi4ENS5_IJNS4_1CILi1EEESB_SB_EEEEENS5_IJNSA_ILi128EEESE_NSA_ILi64EEEEEENS_12float_e5m2_tENS5_IJlSB_lEEESH_SI_NS4_8TiledMMAINS4_8MMA_AtomIJNS4_10MMA_TraitsINS4_19SM100_MMA_F8F6F4_SSEJSH_SH_fSE_SE_NS4_17integral_constantINS4_4UMMA5MajorELSP_0EEESQ_NSN_INSO_7ScaleInELSR_0EEESS_EEEEEENS4_6LayoutISC_NS5_IJNSA_ILi0EEESW_SW_EEEEENS5_IJNS4_10UnderscoreESZ_SZ_EEEEENS4_13SM90_TMA_LOADENS4_14ComposedLayoutINS4_7SwizzleILi2ELi4ELi3EEENS4_18smem_ptr_flag_bitsILi8EEENSV_INS5_IJNSA_ILi8EEESF_EEENS5_IJSF_SB_EEEEEEEvNS4_8identityES12_S1C_vS1D_EENS_8epilogue10collective18CollectiveEpilogueINS1F_23Sm100TmaWarpSpecializedILi2ELi2ELi64ELb0ELb0EEEJSG_NS5_IJNSV_ISE_SB_EENSV_ISF_SB_EEEEESH_SI_SH_SI_NS1F_6fusion15FusionCallbacksIS1J_NS1N_17LinearCombinationISH_fSH_fLNS_15FloatRoundStyleE2EEESG_S1M_JEEENS4_5SM1004TMEM4LOAD26SM100_TMEM_LOAD_32dp32b64xES12_S1C_NS4_39AutoVectorizingCopyWithAssumedAlignmentILi128EEENS4_14SM90_TMA_STOREES1C_S1Y_S1Y_EEEvvEEEEvNT_6ParamsE,"",@"SHT_CUDA_INFO"
	.sectionflags	@""
	.align	4


	//----- nvinfo : EIATTR_CUDA_API_VERSION
	.align		4
        /*0000*/ 	.byte	0x04, 0x37
        /*0002*/ 	.short	(.L_31 - .L_30)
.L_30:
        /*0004*/ 	.word	0x00000082


	//----- nvinfo : EIATTR_KPARAM_INFO
	.align		4
.L_31:
        /*0008*/ 	.byte	0x04, 0x17
        /*000a*/ 	.short	(.L_33 - .L_32)
.L_32:
        /*000c*/ 	.word	0x00000000
        /*0010*/ 	.short	0x0000
        /*0012*/ 	.short	0x0000
        /*0014*/ 	.byte	0x00, 0xf0, 0x01, 0x20


	//----- nvinfo : EIATTR_AT_ENTRY_FRAGMENTS
	.align		4
.L_33:
        /*0018*/ 	.byte	0x04, 0x4f
        /*001a*/ 	.short	(.L_35 - .L_34)


	//   ....[0]....
.L_34:
        /*001c*/ 	.word	0x00000006


	//----- nvinfo : EIATTR_RESERVED_SMEM_USED
	.align		4
.L_35:
        /*0020*/ 	.byte	0x01, 0x41
	.zero		2


	//----- nvinfo : EIATTR_SPARSE_MMA_MASK
	.align		4
        /*0024*/ 	.byte	0x03, 0x50
        /*0026*/ 	.short	0x0000


	//----- nvinfo : EIATTR_TCGEN05_1CTA_USED
	.align		4
        /*0028*/ 	.byte	0x01, 0x51
	.zero		2


	//----- nvinfo : EIATTR_MAXREG_COUNT
	.align		4
        /*002c*/ 	.byte	0x03, 0x1b
        /*002e*/ 	.short	0x00ff


	//----- nvinfo : EIATTR_NUM_BARRIERS
	.align		4
        /*0030*/ 	.byte	0x02, 0x4c
        /*0032*/ 	.byte	0x07
	.zero		1


	//----- nvinfo : EIATTR_EXTERNS
	.align		4
        /*0034*/ 	.byte	0x04, 0x0f
        /*0036*/ 	.short	(.L_37 - .L_36)


	//   ....[0]....
	.align		4
.L_36:
        /*0038*/ 	.word	index@(__assertfail)


	//----- nvinfo : EIATTR_MERCURY_ISA_VERSION
	.align		4
.L_37:
        /*003c*/ 	.byte	0x03, 0x5f
        /*003e*/ 	.short	0x0101


	//----- nvinfo : EIATTR_INT_WARP_WIDE_INSTR_OFFSETS
	.align		4
        /*0040*/ 	.byte	0x04, 0x31
        /*0042*/ 	.short	(.L_39 - .L_38)


	//   ....[0]....
.L_38:
        /*0044*/ 	.word	0x00001da0


	//   ....[1]....
        /*0048*/ 	.word	0x000037a0


	//   ....[2]....
        /*004c*/ 	.word	0x000037c0


	//   ....[3]....
        /*0050*/ 	.word	0x000037f0


	//   ....[4]....
        /*0054*/ 	.word	0x00004120


	//   ....[5]....
        /*0058*/ 	.word	0x00004190


	//   ....[6]....
        /*005c*/ 	.word	0x00004370


	//   ....[7]....
        /*0060*/ 	.word	0x000044d0


	//----- nvinfo : EIATTR_COOP_GROUP_MASK_REGIDS
	.align		4
.L_39:
        /*0064*/ 	.byte	0x04, 0x29
        /*0066*/ 	.short	(.L_41 - .L_40)


	//   ....[0]....
.L_40:
        /*0068*/ 	.word	0xffffffff


	//   ....[1]....
        /*006c*/ 	.word	0xffffffff


	//   ....[2]....
        /*0070*/ 	.word	0xffffffff


	//   ....[3]....
        /*0074*/ 	.word	0xffffffff


	//   ....[4]....
        /*0078*/ 	.word	0xffffffff


	//   ....[5]....
        /*007c*/ 	.word	0xffffffff


	//   ....[6]....
        /*0080*/ 	.word	0xffffffff


	//   ....[7]....
        /*0084*/ 	.word	0xffffffff


	//   ....[8]....
        /*0088*/ 	.word	0xffffffff


	//   ....[9]....
        /*008c*/ 	.word	0xffffffff


	//   ....[10]....
        /*0090*/ 	.word	0xffffffff


	//   ....[11]....
        /*0094*/ 	.word	0xffffffff


	//   ....[12]....
        /*0098*/ 	.word	0xffffffff


	//----- nvinfo : EIATTR_COOP_GROUP_INSTR_OFFSETS
	.align		4
.L_41:
        /*009c*/ 	.byte	0x04, 0x28
        /*009e*/ 	.short	(.L_43 - .L_42)


	//   ....[0]....
.L_42:
        /*00a0*/ 	.word	0x00000090


	//   ....[1]....
        /*00a4*/ 	.word	0x000004d0


	//   ....[2]....
        /*00a8*/ 	.word	0x00000660


	//   ....[3]....
        /*00ac*/ 	.word	0x000007c0


	//   ....[4]....
        /*00b0*/ 	.word	0x000008c0


	//   ....[5]....
        /*00b4*/ 	.word	0x00000a30


	//   ....[6]....
        /*00b8*/ 	.word	0x00000bd0


	//   ....[7]....
        /*00bc*/ 	.word	0x00001c80


	//   ....[8]....
        /*00c0*/ 	.word	0x00002af0


	//   ....[9]....
        /*00c4*/ 	.word	0x00002d00


	//   ....[10]....
        /*00c8*/ 	.word	0x00002d30


	//   ....[11]....
        /*00cc*/ 	.word	0x00003680


	//   ....[12]....
        /*00d0*/ 	.word	0x000038b0


	//----- nvinfo : EIATTR_VRC_CTA_INIT_COUNT
	.align		4
.L_43:
        /*00d4*/ 	.byte	0x02, 0x4a
        /*00d6*/ 	.byte	0x80
	.zero		1


	//----- nvinfo : EIATTR_SYSCALL_OFFSETS
	.align		4
        /*00d8*/ 	.byte	0x04, 0x46
        /*00da*/ 	.short	(.L_45 - .L_44)


	//   ....[0]....
.L_44:
        /*00dc*/ 	.word	0x00004f00


	//   ....[1]....
        /*00e0*/ 	.word	0x00005040


	//   ....[2]....
        /*00e4*/ 	.word	0x000058a0


	//   ....[3]....
        /*00e8*/ 	.word	0x00006eb0


	//----- nvinfo : EIATTR_MBARRIER_INSTR_OFFSETS
	.align		4
.L_45:
        /*00ec*/ 	.byte	0x04, 0x39
        /*00ee*/ 	.short	(.L_47 - .L_46)


	//   ....[0]....
.L_46:
        /*00f0*/ 	.word	0x000005b0
        /*00f4*/ 	.word	0x000000ff
        /*00f8*/ 	.word	0x00000000
        /*00fc*/ 	.short	0x0100
        /*00fe*/ 	.byte	0x05
	.zero		1


	//   ....[1]....
        /*0100*/ 	.word	0x000005c0
        /*0104*/ 	.word	0x000000ff
        /*0108*/ 	.word	0x00000028
        /*010c*/ 	.short	0x0100
        /*010e*/ 	.byte	0x05
	.zero		1


	//   ....[2]....
        /*0110*/ 	.word	0x000005d0
        /*0114*/ 	.word	0x000000ff
        /*0118*/ 	.word	0x00000008
        /*011c*/ 	.short	0x0100
        /*011e*/ 	.byte	0x05
	.zero		1


	//   ....[3]....
        /*0120*/ 	.word	0x000005e0
        /*0124*/ 	.word	0x000000ff
        /*0128*/ 	.word	0x00000030
        /*012c*/ 	.short	0x0100
        /*012e*/ 	.byte	0x05
	.zero		1


	//   ....[4]....
        /*0130*/ 	.word	0x000005f0
        /*0134*/ 	.word	0x000000ff
        /*0138*/ 	.word	0x00000010
        /*013c*/ 	.short	0x0100
        /*013e*/ 	.byte	0x05
	.zero		1


	//   ....[5]....
        /*0140*/ 	.word	0x00000600
        /*0144*/ 	.word	0x000000ff
        /*0148*/ 	.word	0x00000038
        /*014c*/ 	.short	0x0100
        /*014e*/ 	.byte	0x05
	.zero		1


	//   ....[6]....
        /*0150*/ 	.word	0x00000610
        /*0154*/ 	.word	0x000000ff
        /*0158*/ 	.word	0x00000018
        /*015c*/ 	.short	0x0100
        /*015e*/ 	.byte	0x05
	.zero		1


	//   ....[7]....
        /*0160*/ 	.word	0x00000620
        /*0164*/ 	.word	0x000000ff
        /*0168*/ 	.word	0x00000040
        /*016c*/ 	.short	0x0100
        /*016e*/ 	.byte	0x05
	.zero		1


	//   ....[8]....
        /*0170*/ 	.word	0x00000630
        /*0174*/ 	.word	0x000000ff
        /*0178*/ 	.word	0x00000020
        /*017c*/ 	.short	0x0100
        /*017e*/ 	.byte	0x05
	.zero		1


	//   ....[9]....
        /*0180*/ 	.word	0x00000640
        /*0184*/ 	.word	0x000000ff
        /*0188*/ 	.word	0x00000048
        /*018c*/ 	.short	0x0100
        /*018e*/ 	.byte	0x05
	.zero		1


	//   ....[10]....
        /*0190*/ 	.word	0x00000770
        /*0194*/ 	.word	0x000000ff
        /*0198*/ 	.word	0x00000050
        /*019c*/ 	.short	0x0100
        /*019e*/ 	.byte	0x07
	.zero		1


	//   ....[11]....
        /*01a0*/ 	.word	0x00000780
        /*01a4*/ 	.word	0x000000ff
        /*01a8*/ 	.word	0x00000060
        /*01ac*/ 	.short	0x0100
        /*01ae*/ 	.byte	0x07
	.zero		1


	//   ....[12]....
        /*01b0*/ 	.word	0x00000790
        /*01b4*/ 	.word	0x000000ff
        /*01b8*/ 	.word	0x00000058
        /*01bc*/ 	.short	0x0100
        /*01be*/ 	.byte	0x07
	.zero		1


	//   ....[13]....
        /*01c0*/ 	.word	0x000007a0
        /*01c4*/ 	.word	0x000000ff
        /*01c8*/ 	.word	0x00000068
        /*01cc*/ 	.short	0x0100
        /*01ce*/ 	.byte	0x07
	.zero		1


	//   ....[14]....
        /*01d0*/ 	.word	0x00000890
        /*01d4*/ 	.word	0x000000ff
        /*01d8*/ 	.word	0x00000070
        /*01dc*/ 	.short	0x0100
        /*01de*/ 	.byte	0x05
	.zero		1


	//   ....[15]....
        /*01e0*/ 	.word	0x000008a0
        /*01e4*/ 	.word	0x000000ff
        /*01e8*/ 	.word	0x00000078
        /*01ec*/ 	.short	0x0100
        /*01ee*/ 	.byte	0x05
	.zero		1


	//   ....[16]....
        /*01f0*/ 	.word	0x000009e0
        /*01f4*/ 	.word	0x000000ff
        /*01f8*/ 	.word	0x00000080
        /*01fc*/ 	.short	0x0100
        /*01fe*/ 	.byte	0x05
	.zero		1


	//   ....[17]....
        /*0200*/ 	.word	0x000009f0
        /*0204*/ 	.word	0x000000ff
        /*0208*/ 	.word	0x00000090
        /*020c*/ 	.short	0x0100
        /*020e*/ 	.byte	0x05
	.zero		1


	//   ....[18]....
        /*0210*/ 	.word	0x00000a00
        /*0214*/ 	.word	0x000000ff
        /*0218*/ 	.word	0x00000088
        /*021c*/ 	.short	0x0100
        /*021e*/ 	.byte	0x05
	.zero		1


	//   ....[19]....
        /*0220*/ 	.word	0x00000a10
        /*0224*/ 	.word	0x000000ff
        /*0228*/ 	.word	0x00000098
        /*022c*/ 	.short	0x0100
        /*022e*/ 	.byte	0x05
	.zero		1


	//   ....[20]....
        /*0230*/ 	.word	0x00000b40
        /*0234*/ 	.word	0x000000ff
        /*0238*/ 	.word	0x000000a0
        /*023c*/ 	.short	0x0100
        /*023e*/ 	.byte	0x07
	.zero		1


	//   ....[21]....
        /*0240*/ 	.word	0x00000b50
        /*0244*/ 	.word	0x000000ff
        /*0248*/ 	.word	0x000000c0
        /*024c*/ 	.short	0x0100
        /*024e*/ 	.byte	0x07
	.zero		1


	//   ....[22]....
        /*0250*/ 	.word	0x00000b60
        /*0254*/ 	.word	0x000000ff
        /*0258*/ 	.word	0x000000a8
        /*025c*/ 	.short	0x0100
        /*025e*/ 	.byte	0x07
	.zero		1


	//   ....[23]....
        /*0260*/ 	.word	0x00000b70
        /*0264*/ 	.word	0x000000ff
        /*0268*/ 	.word	0x000000c8
        /*026c*/ 	.short	0x0100
        /*026e*/ 	.byte	0x07
	.zero		1


	//   ....[24]....
        /*0270*/ 	.word	0x00000b80
        /*0274*/ 	.word	0x000000ff
        /*0278*/ 	.word	0x000000b0
        /*027c*/ 	.short	0x0100
        /*027e*/ 	.byte	0x07
	.zero		1


	//   ....[25]....
        /*0280*/ 	.word	0x00000b90
        /*0284*/ 	.word	0x000000ff
        /*0288*/ 	.word	0x000000d0
        /*028c*/ 	.short	0x0100
        /*028e*/ 	.byte	0x07
	.zero		1


	//   ....[26]....
        /*0290*/ 	.word	0x00000ba0
        /*0294*/ 	.word	0x000000ff
        /*0298*/ 	.word	0x000000b8
        /*029c*/ 	.short	0x0100
        /*029e*/ 	.byte	0x07
	.zero		1


	//   ....[27]....
        /*02a0*/ 	.word	0x00000bb0
        /*02a4*/ 	.word	0x000000ff
        /*02a8*/ 	.word	0x000000d8
        /*02ac*/ 	.short	0x0100
        /*02ae*/ 	.byte	0x07
	.zero		1


	//   ....[28]....
        /*02b0*/ 	.word	0x00000ca0
        /*02b4*/ 	.word	0x000000ff
        /*02b8*/ 	.word	0x000000e0
        /*02bc*/ 	.short	0x0100
        /*02be*/ 	.byte	0x05
	.zero		1


	//   ....[29]....
        /*02c0*/ 	.word	0x00000cb0
        /*02c4*/ 	.word	0x000000ff
        /*02c8*/ 	.word	0x000000f0
        /*02cc*/ 	.short	0x0100
        /*02ce*/ 	.byte	0x05
	.zero		1


	//   ....[30]....
        /*02d0*/ 	.word	0x00000cc0
        /*02d4*/ 	.word	0x000000ff
        /*02d8*/ 	.word	0x000000e8
        /*02dc*/ 	.short	0x0100
        /*02de*/ 	.byte	0x05
	.zero		1


	//   ....[31]....
        /*02e0*/ 	.word	0x00000cd0
        /*02e4*/ 	.word	0x000000ff
        /*02e8*/ 	.word	0x000000f8
        /*02ec*/ 	.short	0x0100
        /*02ee*/ 	.byte	0x05
	.zero		1


	//   ....[32]....
        /*02f0*/ 	.word	0x000015a0
        /*02f4*/ 	.word	0x00000003
        /*02f8*/ 	.word	0x000000f0
        /*02fc*/ 	.short	0x010a
        /*02fe*/ 	.byte	0xff
	.zero		1


	//   ....[33]....
        /*0300*/ 	.word	0x000015d0
        /*0304*/ 	.word	0x00000003
        /*0308*/ 	.word	0x000000e0
        /*030c*/ 	.short	0x0101
        /*030e*/ 	.byte	0xff
	.zero		1


	//   ....[34]....
        /*0310*/ 	.word	0x000016a0
        /*0314*/ 	.word	0x000000ff
        /*0318*/ 	.word	0x00000028
        /*031c*/ 	.short	0x010a
        /*031e*/ 	.byte	0x08
	.zero		1


	//   ....[35]....
        /*0320*/ 	.word	0x00001740
        /*0324*/ 	.word	0x000000ff
        /*0328*/ 	.word	0x00000028
        /*032c*/ 	.short	0x010a
        /*032e*/ 	.byte	0x21
	.zero		1


	//   ....[36]....
        /*0330*/ 	.word	0x000018a0
        /*0334*/ 	.word	0x000000ff
        /*0338*/ 	.word	0x00000028
        /*033c*/ 	.short	0x010a
        /*033e*/ 	.byte	0x08
	.zero		1


	//   ....[37]....
        /*0340*/ 	.word	0x00001990
        /*0344*/ 	.word	0x000000ff
        /*0348*/ 	.word	0x00000078
        /*034c*/ 	.short	0x0101
        /*034e*/ 	.byte	0x04
	.zero		1


	//   ....[38]....
        /*0350*/ 	.word	0x000019b0
        /*0354*/ 	.word	0x000000ff
        /*0358*/ 	.word	0x00000028
        /*035c*/ 	.short	0x010a
        /*035e*/ 	.byte	0x08
	.zero		1


	//   ....[39]....
        /*0360*/ 	.word	0x00001a30
        /*0364*/ 	.word	0x000000ff
        /*0368*/ 	.word	0x00000028
        /*036c*/ 	.short	0x010a
        /*036e*/ 	.byte	0x11
	.zero		1


	//   ....[40]....
        /*0370*/ 	.word	0x00001b90
        /*0374*/ 	.word	0x000000ff
        /*0378*/ 	.word	0x00000028
        /*037c*/ 	.short	0x010a
        /*037e*/ 	.byte	0x08
	.zero		1


	//   ....[41]....
        /*0380*/ 	.word	0x00001cb0
        /*0384*/ 	.word	0x00000002
        /*0388*/ 	.word	0x00000080
        /*038c*/ 	.short	0x010a
        /*038e*/ 	.byte	0xff
	.zero		1


	//   ....[42]....
        /*0390*/ 	.word	0x00001d70
        /*0394*/ 	.word	0x00000002
        /*0398*/ 	.word	0x00000000
        /*039c*/ 	.short	0x0101
        /*039e*/ 	.byte	0xff
	.zero		1


	//   ....[43]....
        /*03a0*/ 	.word	0x000022d0
        /*03a4*/ 	.word	0x000000ff
        /*03a8*/ 	.word	0x00000000
        /*03ac*/ 	.short	0x010a
        /*03ae*/ 	.byte	0x05
	.zero		1


	//   ....[44]....
        /*03b0*/ 	.word	0x00002360
        /*03b4*/ 	.word	0x000000ff
        /*03b8*/ 	.word	0x00000000
        /*03bc*/ 	.short	0x010a
        /*03be*/ 	.byte	0x05
	.zero		1


	//   ....[45]....
        /*03c0*/ 	.word	0x000023f0
        /*03c4*/ 	.word	0x000000ff
        /*03c8*/ 	.word	0x00000000
        /*03cc*/ 	.short	0x010a
        /*03ce*/ 	.byte	0x05
	.zero		1


	//   ....[46]....
        /*03d0*/ 	.word	0x00002480
        /*03d4*/ 	.word	0x000000ff
        /*03d8*/ 	.word	0x00000000
        /*03dc*/ 	.short	0x010a
        /*03de*/ 	.byte	0x05
	.zero		1


	//   ....[47]....
        /*03e0*/ 	.word	0x00002520
        /*03e4*/ 	.word	0x00000000
        /*03e8*/ 	.word	0x00000000
        /*03ec*/ 	.short	0x010a
        /*03ee*/ 	.byte	0xff
	.zero		1


	//   ....[48]....
        /*03f0*/ 	.word	0x00002640
        /*03f4*/ 	.word	0x00000000
        /*03f8*/ 	.word	0x000000e0
        /*03fc*/ 	.short	0x010a
        /*03fe*/ 	.byte	0xff
	.zero		1


	//   ....[49]....
        /*0400*/ 	.word	0x000026a0
        /*0404*/ 	.word	0x00000004
        /*0408*/ 	.word	0x00000000
        /*040c*/ 	.short	0x0101
        /*040e*/ 	.byte	0xff
	.zero		1


	//   ....[50]....
        /*0410*/ 	.word	0x000026c0
        /*0414*/ 	.word	0x000000ff
        /*0418*/ 	.word	0x00000090
        /*041c*/ 	.short	0x010a
        /*041e*/ 	.byte	0x05
	.zero		1


	//   ....[51]....
        /*0420*/ 	.word	0x000027e0
        /*0424*/ 	.word	0x00000000
        /*0428*/ 	.word	0x00000080
        /*042c*/ 	.short	0x010a
        /*042e*/ 	.byte	0xff
	.zero		1


	//   ....[52]....
        /*0430*/ 	.word	0x000028f0
        /*0434*/ 	.word	0x00000000
        /*0438*/ 	.word	0x00000000
        /*043c*/ 	.short	0x0101
        /*043e*/ 	.byte	0xff
	.zero		1


	//   ....[53]....
        /*0440*/ 	.word	0x00002980
        /*0444*/ 	.word	0x000000ff
        /*0448*/ 	.word	0x00000090
        /*044c*/ 	.short	0x0106
        /*044e*/ 	.byte	0x05
	.zero		1


	//   ....[54]....
        /*0450*/ 	.word	0x000029a0
        /*0454*/ 	.word	0x000000ff
        /*0458*/ 	.word	0x00000090
        /*045c*/ 	.short	0x010a
        /*045e*/ 	.byte	0x05
	.zero		1


	//   ....[55]....
        /*0460*/ 	.word	0x00002a30
        /*0464*/ 	.word	0x000000ff
        /*0468*/ 	.word	0x00000090
        /*046c*/ 	.short	0x0106
        /*046e*/ 	.byte	0x04
	.zero		1


	//   ....[56]....
        /*0470*/ 	.word	0x00002a70
        /*0474*/ 	.word	0x00000000
        /*0478*/ 	.word	0x00000090
        /*047c*/ 	.short	0x010a
        /*047e*/ 	.byte	0xff
	.zero		1


	//   ....[57]....
        /*0480*/ 	.word	0x00002f70
        /*0484*/ 	.word	0x00000000
        /*0488*/ 	.word	0x00000080
        /*048c*/ 	.short	0x010a
        /*048e*/ 	.byte	0xff
	.zero		1


	//   ....[58]....
        /*0490*/ 	.word	0x00003080
        /*0494*/ 	.word	0x00000003
        /*0498*/ 	.word	0x00000000
        /*049c*/ 	.short	0x0101
        /*049e*/ 	.byte	0xff
	.zero		1


	//   ....[59]....
        /*04a0*/ 	.word	0x00003090
        /*04a4*/ 	.word	0x000000ff
        /*04a8*/ 	.word	0x00000000
        /*04ac*/ 	.short	0x010a
        /*04ae*/ 	.byte	0x04
	.zero		1


	//   ....[60]....
        /*04b0*/ 	.word	0x000030b0
        /*04b4*/ 	.word	0x000000ff
        /*04b8*/ 	.word	0x000000c0
        /*04bc*/ 	.short	0x010a
        /*04be*/ 	.byte	0x08
	.zero		1


	//   ....[61]....
        /*04c0*/ 	.word	0x00003180
        /*04c4*/ 	.word	0x000000ff
        /*04c8*/ 	.word	0x00000000
        /*04cc*/ 	.short	0x010a
        /*04ce*/ 	.byte	0x07
	.zero		1


	//   ....[62]....
        /*04d0*/ 	.word	0x000032c0
        /*04d4*/ 	.word	0x000000ff
        /*04d8*/ 	.word	0x00000000
        /*04dc*/ 	.short	0x010a
        /*04de*/ 	.byte	0x04
	.zero		1


	//   ....[63]....
        /*04e0*/ 	.word	0x000034b0
        /*04e4*/ 	.word	0x000000ff
        /*04e8*/ 	.word	0x00000000
        /*04ec*/ 	.short	0x010a
        /*04ee*/ 	.byte	0x05
	.zero		1


	//   ....[64]....
        /*04f0*/ 	.word	0x00003540
        /*04f4*/ 	.word	0x000000ff
        /*04f8*/ 	.word	0x00000000
        /*04fc*/ 	.short	0x010a
        /*04fe*/ 	.byte	0x05
	.zero		1


	//   ....[65]....
        /*0500*/ 	.word	0x000035d0
        /*0504*/ 	.word	0x000000ff
        /*0508*/ 	.word	0x00000000
        /*050c*/ 	.short	0x010a
        /*050e*/ 	.byte	0x05
	.zero		1


	//   ....[66]....
        /*0510*/ 	.word	0x00003660
        /*0514*/ 	.word	0x000000ff
        /*0518*/ 	.word	0x00000000
        /*051c*/ 	.short	0x010a
        /*051e*/ 	.byte	0x07
	.zero		1


	//   ....[67]....
        /*0520*/ 	.word	0x00003ac0
        /*0524*/ 	.word	0x00000000
        /*0528*/ 	.word	0x00000080
        /*052c*/ 	.short	0x010a
        /*052e*/ 	.byte	0xff
	.zero		1


	//   ....[68]....
        /*0530*/ 	.word	0x00003b80
        /*0534*/ 	.word	0x00000000
        /*0538*/ 	.word	0x00000000
        /*053c*/ 	.short	0x0101
        /*053e*/ 	.byte	0xff
	.zero		1


	//   ....[69]....
        /*0540*/ 	.word	0x00003ea0
        /*0544*/ 	.word	0x000000ff
        /*0548*/ 	.word	0x00000078
        /*054c*/ 	.short	0x010a
        /*054e*/ 	.byte	0x07
	.zero		1


	//   ....[70]....
        /*0550*/ 	.word	0x00004090
        /*0554*/ 	.word	0x000000ff
        /*0558*/ 	.word	0x00000060
        /*055c*/ 	.short	0x010a
        /*055e*/ 	.byte	0x07
	.zero		1


	//   ....[71]....
        /*0560*/ 	.word	0x00004260
        /*0564*/ 	.word	0x000000ff
        /*0568*/ 	.word	0x00000050
        /*056c*/ 	.short	0x010b
        /*056e*/ 	.byte	0x07
	.zero		1


	//   ....[72]....
        /*0570*/ 	.word	0x000042d0
        /*0574*/ 	.word	0x000000ff
        /*0578*/ 	.word	0x00000000
        /*057c*/ 	.short	0x0101
        /*057e*/ 	.byte	0x08
	.zero		1


	//   ....[73]....
        /*0580*/ 	.word	0x00004300
        /*0584*/ 	.word	0x000000ff
        /*0588*/ 	.word	0x00000068
        /*058c*/ 	.short	0x010a
        /*058e*/ 	.byte	0x07
	.zero		1


	//   ....[74]....
        /*0590*/ 	.word	0x00004510
        /*0594*/ 	.word	0x000000ff
        /*0598*/ 	.word	0x00000058
        /*059c*/ 	.short	0x010b
        /*059e*/ 	.byte	0x07
	.zero		1


	//   ....[75]....
        /*05a0*/ 	.word	0x00004530
        /*05a4*/ 	.word	0x000000ff
        /*05a8*/ 	.word	0x00000000
        /*05ac*/ 	.short	0x0101
        /*05ae*/ 	.byte	0x0d
	.zero		1


	//   ....[76]....
        /*05b0*/ 	.word	0x00004560
        /*05b4*/ 	.word	0x000000ff
        /*05b8*/ 	.word	0x00000060
        /*05bc*/ 	.short	0x010a
        /*05be*/ 	.byte	0x07
	.zero		1


	//   ....[77]....
        /*05c0*/ 	.word	0x000045a0
        /*05c4*/ 	.word	0x00000000
        /*05c8*/ 	.word	0x00000068
        /*05cc*/ 	.short	0x010a
        /*05ce*/ 	.byte	0xff
	.zero		1


	//   ....[78]....
        /*05d0*/ 	.word	0x000048d0
        /*05d4*/ 	.word	0x00000000
        /*05d8*/ 	.word	0x00000080
        /*05dc*/ 	.short	0x010a
        /*05de*/ 	.byte	0xff
	.zero		1


	//   ....[79]....
        /*05e0*/ 	.word	0x000049e0
        /*05e4*/ 	.word	0x00000000
        /*05e8*/ 	.word	0x00000000
        /*05ec*/ 	.short	0x0101
        /*05ee*/ 	.byte	0xff
	.zero		1


	//   ....[80]....
        /*05f0*/ 	.word	0x00005440
        /*05f4*/ 	.word	0x00000003
        /*05f8*/ 	.word	0x00000050
        /*05fc*/ 	.short	0x010a
        /*05fe*/ 	.byte	0xff
	.zero		1


	//   ....[81]....
        /*0600*/ 	.word	0x00005480
        /*0604*/ 	.word	0x000000cf
        /*0608*/ 	.word	0x000000a0
        /*060c*/ 	.short	0x010a
        /*060e*/ 	.byte	0xff
	.zero		1


	//   ....[82]....
        /*0610*/ 	.word	0x000055b0
        /*0614*/ 	.word	0x00000003
        /*0618*/ 	.word	0x00000050
        /*061c*/ 	.short	0x010a
        /*061e*/ 	.byte	0xff
	.zero		1


	//   ....[83]....
        /*0620*/ 	.word	0x00005710
        /*0624*/ 	.word	0x00000000
        /*0628*/ 	.word	0x00000000
        /*062c*/ 	.short	0x0101
        /*062e*/ 	.byte	0xff
	.zero		1


	//   ....[84]....
        /*0630*/ 	.word	0x00005770
        /*0634*/ 	.word	0x000000cf
        /*0638*/ 	.word	0x000000a0
        /*063c*/ 	.short	0x010a
        /*063e*/ 	.byte	0xff
	.zero		1


	//   ....[85]....
        /*0640*/ 	.word	0x00006b20
        /*0644*/ 	.word	0x000000d2
        /*0648*/ 	.word	0x00000050
        /*064c*/ 	.short	0x010a
        /*064e*/ 	.byte	0xff
	.zero		1


	//   ....[86]....
        /*0650*/ 	.word	0x00006bf0
        /*0654*/ 	.word	0x000000d2
        /*0658*/ 	.word	0x00000050
        /*065c*/ 	.short	0x010a
        /*065e*/ 	.byte	0xff
	.zero		1


	//   ....[87]....
        /*0660*/ 	.word	0x00006d30
        /*0664*/ 	.word	0x00000003
        /*0668*/ 	.word	0x00000000
        /*066c*/ 	.short	0x0101
        /*066e*/ 	.byte	0xff
	.zero		1


	//   ....[88]....
        /*0670*/ 	.word	0x00007240
        /*0674*/ 	.word	0x000000ff
        /*0678*/ 	.word	0x00000000
        /*067c*/ 	.short	0x0101
        /*067e*/ 	.byte	0x05
	.zero		1


	//   ....[89]....
        /*0680*/ 	.word	0x000081c0
        /*0684*/ 	.word	0x00000003
        /*0688*/ 	.word	0x000000f0
        /*068c*/ 	.short	0x010a
        /*068e*/ 	.byte	0xff
	.zero		1


	//   ....[90]....
        /*0690*/ 	.word	0x00008220
        /*0694*/ 	.word	0x00000002
        /*0698*/ 	.word	0x00000028
        /*069c*/ 	.short	0x010a
        /*069e*/ 	.byte	0xff
	.zero		1


	//   ....[91]....
        /*06a0*/ 	.word	0x00008280
        /*06a4*/ 	.word	0x00000002
        /*06a8*/ 	.word	0x00000028
        /*06ac*/ 	.short	0x010a
        /*06ae*/ 	.byte	0xff
	.zero		1


	//   ....[92]....
        /*06b0*/ 	.word	0x000082d0
        /*06b4*/ 	.word	0x00000002
        /*06b8*/ 	.word	0x00000080
        /*06bc*/ 	.short	0x010a
        /*06be*/ 	.byte	0xff
	.zero		1


	//   ....[93]....
        /*06c0*/ 	.word	0x00008330
        /*06c4*/ 	.word	0x00000000
        /*06c8*/ 	.word	0x00000000
        /*06cc*/ 	.short	0x010a
        /*06ce*/ 	.byte	0xff
	.zero		1


	//   ....[94]....
        /*06d0*/ 	.word	0x00008390
        /*06d4*/ 	.word	0x00000000
        /*06d8*/ 	.word	0x00000000
        /*06dc*/ 	.short	0x010a
        /*06de*/ 	.byte	0xff
	.zero		1


	//   ....[95]....
        /*06e0*/ 	.word	0x000083f0
        /*06e4*/ 	.word	0x00000000
        /*06e8*/ 	.word	0x00000000
        /*06ec*/ 	.short	0x010a
        /*06ee*/ 	.byte	0xff
	.zero		1


	//   ....[96]....
        /*06f0*/ 	.word	0x00008450
        /*06f4*/ 	.word	0x00000000
        /*06f8*/ 	.word	0x00000000
        /*06fc*/ 	.short	0x010a
        /*06fe*/ 	.byte	0xff
	.zero		1


	//   ....[97]....
        /*0700*/ 	.word	0x000084a0
        /*0704*/ 	.word	0x00000000
        /*0708*/ 	.word	0x000000e0
        /*070c*/ 	.short	0x010a
        /*070e*/ 	.byte	0xff
	.zero		1


	//   ....[98]....
        /*0710*/ 	.word	0x00008500
        /*0714*/ 	.word	0x00000000
        /*0718*/ 	.word	0x00000090
        /*071c*/ 	.short	0x010a
        /*071e*/ 	.byte	0xff
	.zero		1


	//   ....[99]....
        /*0720*/ 	.word	0x00008550
        /*0724*/ 	.word	0x00000000
        /*0728*/ 	.word	0x00000080
        /*072c*/ 	.short	0x010a
        /*072e*/ 	.byte	0xff
	.zero		1


	//   ....[100]....
        /*0730*/ 	.word	0x000085b0
        /*0734*/ 	.word	0x00000000
        /*0738*/ 	.word	0x00000090
        /*073c*/ 	.short	0x010a
        /*073e*/ 	.byte	0xff
	.zero		1


	//   ....[101]....
        /*0740*/ 	.word	0x00008600
        /*0744*/ 	.word	0x00000000
        /*0748*/ 	.word	0x00000080
        /*074c*/ 	.short	0x010a
        /*074e*/ 	.byte	0xff
	.zero		1


	//   ....[102]....
        /*0750*/ 	.word	0x00008660
        /*0754*/ 	.word	0x00000003
        /*0758*/ 	.word	0x000000c0
        /*075c*/ 	.short	0x010a
        /*075e*/ 	.byte	0xff
	.zero		1


	//   ....[103]....
        /*0760*/ 	.word	0x000086c0
        /*0764*/ 	.word	0x00000000
        /*0768*/ 	.word	0x00000000
        /*076c*/ 	.short	0x010a
        /*076e*/ 	.byte	0xff
	.zero		1


	//   ....[104]....
        /*0770*/ 	.word	0x00008720
        /*0774*/ 	.word	0x00000000
        /*0778*/ 	.word	0x00000000
        /*077c*/ 	.short	0x010a
        /*077e*/ 	.byte	0xff
	.zero		1


	//   ....[105]....
        /*0780*/ 	.word	0x00008780
        /*0784*/ 	.word	0x00000000
        /*0788*/ 	.word	0x00000000
        /*078c*/ 	.short	0x010a
        /*078e*/ 	.byte	0xff
	.zero		1


	//   ....[106]....
        /*0790*/ 	.word	0x000087e0
        /*0794*/ 	.word	0x00000000
        /*0798*/ 	.word	0x00000000
        /*079c*/ 	.short	0x010a
        /*079e*/ 	.byte	0xff
	.zero		1


	//   ....[107]....
        /*07a0*/ 	.word	0x00008840
        /*07a4*/ 	.word	0x00000000
        /*07a8*/ 	.word	0x00000000
        /*07ac*/ 	.short	0x010a
        /*07ae*/ 	.byte	0xff
	.zero		1


	//   ....[108]....
        /*07b0*/ 	.word	0x00008890
        /*07b4*/ 	.word	0x00000000
        /*07b8*/ 	.word	0x00000080
        /*07bc*/ 	.short	0x010a
        /*07be*/ 	.byte	0xff
	.zero		1


	//   ....[109]....
        /*07c0*/ 	.word	0x000088f0
        /*07c4*/ 	.word	0x00000000
        /*07c8*/ 	.word	0x00000078
        /*07cc*/ 	.short	0x010a
        /*07ce*/ 	.byte	0xff
	.zero		1


	//   ....[110]....
        /*07d0*/ 	.word	0x00008950
        /*07d4*/ 	.word	0x00000003
        /*07d8*/ 	.word	0x00000060
        /*07dc*/ 	.short	0x010a
        /*07de*/ 	.byte	0xff
	.zero		1


	//   ....[111]....
        /*07e0*/ 	.word	0x000089b0
        /*07e4*/ 	.word	0x00000003
        /*07e8*/ 	.word	0x00000068
        /*07ec*/ 	.short	0x010a
        /*07ee*/ 	.byte	0xff
	.zero		1


	//   ....[112]....
        /*07f0*/ 	.word	0x00008a10
        /*07f4*/ 	.word	0x00000000
        /*07f8*/ 	.word	0x00000060
        /*07fc*/ 	.short	0x010a
        /*07fe*/ 	.byte	0xff
	.zero		1


	//   ....[113]....
        /*0800*/ 	.word	0x00008a60
        /*0804*/ 	.word	0x00000000
        /*0808*/ 	.word	0x00000080
        /*080c*/ 	.short	0x010a
        /*080e*/ 	.byte	0xff
	.zero		1


	//   ....[114]....
        /*0810*/ 	.word	0x00008ab0
        /*0814*/ 	.word	0x00000003
        /*0818*/ 	.word	0x00000050
        /*081c*/ 	.short	0x010a
        /*081e*/ 	.byte	0xff
	.zero		1


	//   ....[115]....
        /*0820*/ 	.word	0x00008b00
        /*0824*/ 	.word	0x000000cf
        /*0828*/ 	.word	0x000000a0
        /*082c*/ 	.short	0x010a
        /*082e*/ 	.byte	0xff
	.zero		1


	//   ....[116]....
        /*0830*/ 	.word	0x00008b50
        /*0834*/ 	.word	0x000000d2
        /*0838*/ 	.word	0x00000050
        /*083c*/ 	.short	0x010a
        /*083e*/ 	.byte	0xff
	.zero		1


	//----- nvinfo : EIATTR_NUM_MBARRIERS
	.align		4
.L_47:
        /*0840*/ 	.byte	0x03, 0x38
        /*0842*/ 	.short	0x0020


	//----- nvinfo : EIATTR_EXIT_INSTR_OFFSETS
	.align		4
        /*0844*/ 	.byte	0x04, 0x1c
        /*0846*/ 	.short	(.L_49 - .L_48)


	//   ....[0]....
.L_48:
        /*0848*/ 	.word	0x00002550


	//   ....[1]....
        /*084c*/ 	.word	0x00002a40


	//   ....[2]....
        /*0850*/ 	.word	0x00002aa0


	//   ....[3]....
        /*0854*/ 	.word	0x000038c0


	//   ....[4]....
        /*0858*/ 	.word	0x000045d0


	//   ....[5]....
        /*085c*/ 	.word	0x00004610


	//   ....[6]....
        /*0860*/ 	.word	0x000081b0


	//----- nvinfo : EIATTR_MAX_THREADS
	.align		4
.L_49:
        /*0864*/ 	.byte	0x04, 0x05
        /*0866*/ 	.short	(.L_51 - .L_50)
.L_50:
        /*0868*/ 	.word	0x00000100
        /*086c*/ 	.word	0x00000001
        /*0870*/ 	.word	0x00000001


	//----- nvinfo : EIATTR_CRS_STACK_SIZE
	.align		4
.L_51:
        /*0874*/ 	.byte	0x04, 0x1e
        /*0876*/ 	.short	(.L_53 - .L_52)
.L_52:
        /*0878*/ 	.word	0x00000000


	//----- nvinfo : EIATTR_CBANK_PARAM_SIZE
	.align		4
.L_53:
        /*087c*/ 	.byte	0x03, 0x19
        /*087e*/ 	.short	0x0800


	//----- nvinfo : EIATTR_PARAM_CBANK
	.align		4
        /*0880*/ 	.byte	0x04, 0x0a
        /*0882*/ 	.short	(.L_55 - .L_54)
	.align		4
.L_54:
        /*0884*/ 	.word	index@(.nv.constant0._ZN7cutlass13device_kernelINS_4gemm6kernel13GemmUniversalIN4cute5tupleIJiiiiEEENS1_10collective13CollectiveMmaINS1_35MainloopSm100TmaUmmaWarpSpecializedILi5ELi2ELi4ENS5_IJNS4_1CILi1EEESB_SB_EEEEENS5_IJNSA_ILi128EEESE_NSA_ILi64EEEEEENS_12float_e5m2_tENS5_IJlSB_lEEESH_SI_NS4_8TiledMMAINS4_8MMA_AtomIJNS4_10MMA_TraitsINS4_19SM100_MMA_F8F6F4_SSEJSH_SH_fSE_SE_NS4_17integral_constantINS4_4UMMA5MajorELSP_0EEESQ_NSN_INSO_7ScaleInELSR_0EEESS_EEEEEENS4_6LayoutISC_NS5_IJNSA_ILi0EEESW_SW_EEEEENS5_IJNS4_10UnderscoreESZ_SZ_EEEEENS4_13SM90_TMA_LOADENS4_14ComposedLayoutINS4_7SwizzleILi2ELi4ELi3EEENS4_18smem_ptr_flag_bitsILi8EEENSV_INS5_IJNSA_ILi8EEESF_EEENS5_IJSF_SB_EEEEEEEvNS4_8identityES12_S1C_vS1D_EENS_8epilogue10collective18CollectiveEpilogueINS1F_23Sm100TmaWarpSpecializedILi2ELi2ELi64ELb0ELb0EEEJSG_NS5_IJNSV_ISE_SB_EENSV_ISF_SB_EEEEESH_SI_SH_SI_NS1F_6fusion15FusionCallbacksIS1J_NS1N_17LinearCombinationISH_fSH_fLNS_15FloatRoundStyleE2EEESG_S1M_JEEENS4_5SM1004TMEM4LOAD26SM100_TMEM_LOAD_32dp32b64xES12_S1C_NS4_39AutoVectorizingCopyWithAssumedAlignmentILi128EEENS4_14SM90_TMA_STOREES1C_S1Y_S1Y_EEEvvEEEEvNT_6ParamsE)
        /*0888*/ 	.short	0x0380
        /*088a*/ 	.short	0x0800


	//----- nvinfo : EIATTR_SW_WAR
	.align		4
.L_55:
        /*088c*/ 	.byte	0x04, 0x36
        /*088e*/ 	.short	(.L_57 - .L_56)
.L_56:
        /*0890*/ 	.word	0x00000008
.L_57:


//--------------------- .nv.callgraph             --------------------------
	.section	.nv.callgraph,"",@"SHT_CUDA_CALLGRAPH"
	.align	4
	.sectionentsize	8
	.align		4
        /*0000*/ 	.word	0x00000000
	.align		4
        /*0004*/ 	.word	0xffffffff
	.align		4
        /*0008*/ 	.word	index@(_ZN7cutlass13device_kernelINS_4gemm6kernel13GemmUniversalIN4cute5tupleIJiiiiEEENS1_10collective13CollectiveMmaINS1_35MainloopSm100TmaUmmaWarpSpecializedILi5ELi2ELi4ENS5_IJNS4_1CILi1EEESB_SB_EEEEENS5_IJNSA_ILi128EEESE_NSA_ILi64EEEEEENS_12float_e5m2_tENS5_IJlSB_lEEESH_SI_NS4_8TiledMMAINS4_8MMA_AtomIJNS4_10MMA_TraitsINS4_19SM100_MMA_F8F6F4_SSEJSH_SH_fSE_SE_NS4_17integral_constantINS4_4UMMA5MajorELSP_0EEESQ_NSN_INSO_7ScaleInELSR_0EEESS_EEEEEENS4_6LayoutISC_NS5_IJNSA_ILi0EEESW_SW_EEEEENS5_IJNS4_10UnderscoreESZ_SZ_EEEEENS4_13SM90_TMA_LOADENS4_14ComposedLayoutINS4_7SwizzleILi2ELi4ELi3EEENS4_18smem_ptr_flag_bitsILi8EEENSV_INS5_IJNSA_ILi8EEESF_EEENS5_IJSF_SB_EEEEEEEvNS4_8identityES12_S1C_vS1D_EENS_8epilogue10collective18CollectiveEpilogueINS1F_23Sm100TmaWarpSpecializedILi2ELi2ELi64ELb0ELb0EEEJSG_NS5_IJNSV_ISE_SB_EENSV_ISF_SB_EEEEESH_SI_SH_SI_NS1F_6fusion15FusionCallbacksIS1J_NS1N_17LinearCombinationISH_fSH_fLNS_15FloatRoundStyleE2EEESG_S1M_JEEENS4_5SM1004TMEM4LOAD26SM100_TMEM_LOAD_32dp32b64xES12_S1C_NS4_39AutoVectorizingCopyWithAssumedAlignmentILi128EEENS4_14SM90_TMA_STOREES1C_S1Y_S1Y_EEEvvEEEEvNT_6ParamsE)
	.align		4
        /*000c*/ 	.word	index@(__assertfail)
	.align		4
        /*0010*/ 	.word	0x00000000
	.align		4
        /*0014*/ 	.word	0xfffffffe
	.align		4
        /*0018*/ 	.word	0x00000000
	.align		4
        /*001c*/ 	.word	0xfffffffd
	.align		4
        /*0020*/ 	.word	0x00000000
	.align		4
        /*0024*/ 	.word	0xfffffffc


//--------------------- .nv.constant4             --------------------------
	.section	.nv.constant4,"a",@progbits
	.align	8
	.align		8
.nv.constant4:
        /*0000*/ 	.dword	__assertfail
	.align		8
        /*0008*/ 	.dword	__unnamed_1
	.align		8
        /*0010*/ 	.dword	__unnamed_2
	.align		8
        /*0018*/ 	.dword	_ZN39_INTERNAL_0ebf1359_4_k_cu_94d6e59e_85084cuda3std3__45__cpo5beginE
	.align		8
        /*0020*/ 	.dword	_ZN39_INTERNAL_0ebf1359_4_k_cu_94d6e59e_85084cuda3std3__45__cpo3endE
	.align		8
        /*0028*/ 	.dword	_ZN39_INTERNAL_0ebf1359_4_k_cu_94d6e59e_85084cuda3std3__45__cpo6cbeginE
	.align		8
        /*0030*/ 	.dword	_ZN39_INTERNAL_0ebf1359_4_k_cu_94d6e59e_85084cuda3std3__45__cpo4cendE
	.align		8
        /*0038*/ 	.dword	_ZN39_INTERNAL_0ebf1359_4_k_cu_94d6e59e_85084cuda3std3__441_GLOBAL__N__0ebf1359_4_k_cu_94d6e59e_85086ignoreE
	.align		8
        /*0040*/ 	.dword	_ZN39_INTERNAL_0ebf1359_4_k_cu_94d6e59e_85084cuda3std3__419piecewise_constructE
	.align		8
        /*0048*/ 	.dword	_ZN39_INTERNAL_0ebf1359_4_k_cu_94d6e59e_85084cuda3std3__48in_placeE
	.align		8
        /*0050*/ 	.dword	_ZN39_INTERNAL_0ebf1359_4_k_cu_94d6e59e_85084cuda3std6ranges3__45__cpo4swapE
	.align		8
        /*0058*/ 	.dword	_ZN39_INTERNAL_0ebf1359_4_k_cu_94d6e59e_85084cuda3std6ranges3__45__cpo9iter_moveE
	.align		8
        /*0060*/ 	.dword	_ZN39_INTERNAL_0ebf1359_4_k_cu_94d6e59e_85084cute7productE
	.align		8
        /*0068*/ 	.dword	_ZN39_INTERNAL_0ebf1359_4_k_cu_94d6e59e_85084cute1_E
	.align		8
        /*0070*/ 	.dword	$str$25
	.align		8
        /*0078*/ 	.dword	$str$26
	.align		8
        /*0080*/ 	.dword	$str$27
	.align		8
        /*0088*/ 	.dword	$str$28


//--------------------- .text._ZN7cutlass13device_kernelINS_4gemm6kernel13GemmUniversalIN4cute5tupleIJiiiiEEENS1_10collective13CollectiveMmaINS1_35MainloopSm100TmaUmmaWarpSpecializedILi5ELi2ELi4ENS5_IJNS4_1CILi1EEESB_SB_EEEEENS5_IJNSA_ILi128EEESE_NSA_ILi64EEEEEENS_12float_e5m2_tENS5_IJlSB_lEEESH_SI_NS4_8TiledMMAINS4_8MMA_AtomIJNS4_10MMA_TraitsINS4_19SM100_MMA_F8F6F4_SSEJSH_SH_fSE_SE_NS4_17integral_constantINS4_4UMMA5MajorELSP_0EEESQ_NSN_INSO_7ScaleInELSR_0EEESS_EEEEEENS4_6LayoutISC_NS5_IJNSA_ILi0EEESW_SW_EEEEENS5_IJNS4_10UnderscoreESZ_SZ_EEEEENS4_13SM90_TMA_LOADENS4_14ComposedLayoutINS4_7SwizzleILi2ELi4ELi3EEENS4_18smem_ptr_flag_bitsILi8EEENSV_INS5_IJNSA_ILi8EEESF_EEENS5_IJSF_SB_EEEEEEEvNS4_8identityES12_S1C_vS1D_EENS_8epilogue10collective18CollectiveEpilogueINS1F_23Sm100TmaWarpSpecializedILi2ELi2ELi64ELb0ELb0EEEJSG_NS5_IJNSV_ISE_SB_EENSV_ISF_SB_EEEEESH_SI_SH_SI_NS1F_6fusion15FusionCallbacksIS1J_NS1N_17LinearCombinationISH_fSH_fLNS_15FloatRoundStyleE2EEESG_S1M_JEEENS4_5SM1004TMEM4LOAD26SM100_TMEM_LOAD_32dp32b64xES12_S1C_NS4_39AutoVectorizingCopyWithAssumedAlignmentILi128EEENS4_14SM90_TMA_STOREES1C_S1Y_S1Y_EEEvvEEEEvNT_6ParamsE --------------------------
	.section	.text._ZN7cutlass13device_kernelINS_4gemm6kernel13GemmUniversalIN4cute5tupleIJiiiiEEENS1_10collective13CollectiveMmaINS1_35MainloopSm100TmaUmmaWarpSpecializedILi5ELi2ELi4ENS5_IJNS4_1CILi1EEESB_SB_EEEEENS5_IJNSA_ILi128EEESE_NSA_ILi64EEEEEENS_12float_e5m2_tENS5_IJlSB_lEEESH_SI_NS4_8TiledMMAINS4_8MMA_AtomIJNS4_10MMA_TraitsINS4_19SM100_MMA_F8F6F4_SSEJSH_SH_fSE_SE_NS4_17integral_constantINS4_4UMMA5MajorELSP_0EEESQ_NSN_INSO_7ScaleInELSR_0EEESS_EEEEEENS4_6LayoutISC_NS5_IJNSA_ILi0EEESW_SW_EEEEENS5_IJNS4_10UnderscoreESZ_SZ_EEEEENS4_13SM90_TMA_LOADENS4_14ComposedLayoutINS4_7SwizzleILi2ELi4ELi3EEENS4_18smem_ptr_flag_bitsILi8EEENSV_INS5_IJNSA_ILi8EEESF_EEENS5_IJSF_SB_EEEEEEEvNS4_8identityES12_S1C_vS1D_EENS_8epilogue10collective18CollectiveEpilogueINS1F_23Sm100TmaWarpSpecializedILi2ELi2ELi64ELb0ELb0EEEJSG_NS5_IJNSV_ISE_SB_EENSV_ISF_SB_EEEEESH_SI_SH_SI_NS1F_6fusion15FusionCallbacksIS1J_NS1N_17LinearCombinationISH_fSH_fLNS_15FloatRoundStyleE2EEESG_S1M_JEEENS4_5SM1004TMEM4LOAD26SM100_TMEM_LOAD_32dp32b64xES12_S1C_NS4_39AutoVectorizingCopyWithAssumedAlignmentILi128EEENS4_14SM90_TMA_STOREES1C_S1Y_S1Y_EEEvvEEEEvNT_6ParamsE,"ax",@progbits
	.align	128
.text._ZN7cutlass13device_kernelINS_4gemm6kernel13GemmUniversalIN4cute5tupleIJiiiiEEENS1_10collective13CollectiveMmaINS1_35MainloopSm100TmaUmmaWarpSpecializedILi5ELi2ELi4ENS5_IJNS4_1CILi1EEESB_SB_EEEEENS5_IJNSA_ILi128EEESE_NSA_ILi64EEEEEENS_12float_e5m2_tENS5_IJlSB_lEEESH_SI_NS4_8TiledMMAINS4_8MMA_AtomIJNS4_10MMA_TraitsINS4_19SM100_MMA_F8F6F4_SSEJSH_SH_fSE_SE_NS4_17integral_constantINS4_4UMMA5MajorELSP_0EEESQ_NSN_INSO_7ScaleInELSR_0EEESS_EEEEEENS4_6LayoutISC_NS5_IJNSA_ILi0EEESW_SW_EEEEENS5_IJNS4_10UnderscoreESZ_SZ_EEEEENS4_13SM90_TMA_LOADENS4_14ComposedLayoutINS4_7SwizzleILi2ELi4ELi3EEENS4_18smem_ptr_flag_bitsILi8EEENSV_INS5_IJNSA_ILi8EEESF_EEENS5_IJSF_SB_EEEEEEEvNS4_8identityES12_S1C_vS1D_EENS_8epilogue10collective18CollectiveEpilogueINS1F_23Sm100TmaWarpSpecializedILi2ELi2ELi64ELb0ELb0EEEJSG_NS5_IJNSV_ISE_SB_EENSV_ISF_SB_EEEEESH_SI_SH_SI_NS1F_6fusion15FusionCallbacksIS1J_NS1N_17LinearCombinationISH_fSH_fLNS_15FloatRoundStyleE2EEESG_S1M_JEEENS4_5SM1004TMEM4LOAD26SM100_TMEM_LOAD_32dp32b64xES12_S1C_NS4_39AutoVectorizingCopyWithAssumedAlignmentILi128EEENS4_14SM90_TMA_STOREES1C_S1Y_S1Y_EEEvvEEEEvNT_6ParamsE:
        .type           _ZN7cutlass13device_kernelINS_4gemm6kernel13GemmUniversalIN4cute5tupleIJiiiiEEENS1_10collective13CollectiveMmaINS1_35MainloopSm100TmaUmmaWarpSpecializedILi5ELi2ELi4ENS5_IJNS4_1CILi1EEESB_SB_EEEEENS5_IJNSA_ILi128EEESE_NSA_ILi64EEEEEENS_12float_e5m2_tENS5_IJlSB_lEEESH_SI_NS4_8TiledMMAINS4_8MMA_AtomIJNS4_10MMA_TraitsINS4_19SM100_MMA_F8F6F4_SSEJSH_SH_fSE_SE_NS4_17integral_constantINS4_4UMMA5MajorELSP_0EEESQ_NSN_INSO_7ScaleInELSR_0EEESS_EEEEEENS4_6LayoutISC_NS5_IJNSA_ILi0EEESW_SW_EEEEENS5_IJNS4_10UnderscoreESZ_SZ_EEEEENS4_13SM90_TMA_LOADENS4_14ComposedLayoutINS4_7SwizzleILi2ELi4ELi3EEENS4_18smem_ptr_flag_bitsILi8EEENSV_INS5_IJNSA_ILi8EEESF_EEENS5_IJSF_SB_EEEEEEEvNS4_8identityES12_S1C_vS1D_EENS_8epilogue10collective18CollectiveEpilogueINS1F_23Sm100TmaWarpSpecializedILi2ELi2ELi64ELb0ELb0EEEJSG_NS5_IJNSV_ISE_SB_EENSV_ISF_SB_EEEEESH_SI_SH_SI_NS1F_6fusion15FusionCallbacksIS1J_NS1N_17LinearCombinationISH_fSH_fLNS_15FloatRoundStyleE2EEESG_S1M_JEEENS4_5SM1004TMEM4LOAD26SM100_TMEM_LOAD_32dp32b64xES12_S1C_NS4_39AutoVectorizingCopyWithAssumedAlignmentILi128EEENS4_14SM90_TMA_STOREES1C_S1Y_S1Y_EEEvvEEEEvNT_6ParamsE,@function
        .size           _ZN7cutlass13device_kernelINS_4gemm6kernel13GemmUniversalIN4cute5tupleIJiiiiEEENS1_10collective13CollectiveMmaINS1_35MainloopSm100TmaUmmaWarpSpecializedILi5ELi2ELi4ENS5_IJNS4_1CILi1EEESB_SB_EEEEENS5_IJNSA_ILi128EEESE_NSA_ILi64EEEEEENS_12float_e5m2_tENS5_IJlSB_lEEESH_SI_NS4_8TiledMMAINS4_8MMA_AtomIJNS4_10MMA_TraitsINS4_19SM100_MMA_F8F6F4_SSEJSH_SH_fSE_SE_NS4_17integral_constantINS4_4UMMA5MajorELSP_0EEESQ_NSN_INSO_7ScaleInELSR_0EEESS_EEEEEENS4_6LayoutISC_NS5_IJNSA_ILi0EEESW_SW_EEEEENS5_IJNS4_10UnderscoreESZ_SZ_EEEEENS4_13SM90_TMA_LOADENS4_14ComposedLayoutINS4_7SwizzleILi2ELi4ELi3EEENS4_18smem_ptr_flag_bitsILi8EEENSV_INS5_IJNSA_ILi8EEESF_EEENS5_IJSF_SB_EEEEEEEvNS4_8identityES12_S1C_vS1D_EENS_8epilogue10collective18CollectiveEpilogueINS1F_23Sm100TmaWarpSpecializedILi2ELi2ELi64ELb0ELb0EEEJSG_NS5_IJNSV_ISE_SB_EENSV_ISF_SB_EEEEESH_SI_SH_SI_NS1F_6fusion15FusionCallbacksIS1J_NS1N_17LinearCombinationISH_fSH_fLNS_15FloatRoundStyleE2EEESG_S1M_JEEENS4_5SM1004TMEM4LOAD26SM100_TMEM_LOAD_32dp32b64xES12_S1C_NS4_39AutoVectorizingCopyWithAssumedAlignmentILi128EEENS4_14SM90_TMA_STOREES1C_S1Y_S1Y_EEEvvEEEEvNT_6ParamsE,(.L_x_146 - _ZN7cutlass13device_kernelINS_4gemm6kernel13GemmUniversalIN4cute5tupleIJiiiiEEENS1_10collective13CollectiveMmaINS1_35MainloopSm100TmaUmmaWarpSpecializedILi5ELi2ELi4ENS5_IJNS4_1CILi1EEESB_SB_EEEEENS5_IJNSA_ILi128EEESE_NSA_ILi64EEEEEENS_12float_e5m2_tENS5_IJlSB_lEEESH_SI_NS4_8TiledMMAINS4_8MMA_AtomIJNS4_10MMA_TraitsINS4_19SM100_MMA_F8F6F4_SSEJSH_SH_fSE_SE_NS4_17integral_constantINS4_4UMMA5MajorELSP_0EEESQ_NSN_INSO_7ScaleInELSR_0EEESS_EEEEEENS4_6LayoutISC_NS5_IJNSA_ILi0EEESW_SW_EEEEENS5_IJNS4_10UnderscoreESZ_SZ_EEEEENS4_13SM90_TMA_LOADENS4_14ComposedLayoutINS4_7SwizzleILi2ELi4ELi3EEENS4_18smem_ptr_flag_bitsILi8EEENSV_INS5_IJNSA_ILi8EEESF_EEENS5_IJSF_SB_EEEEEEEvNS4_8identityES12_S1C_vS1D_EENS_8epilogue10collective18CollectiveEpilogueINS1F_23Sm100TmaWarpSpecializedILi2ELi2ELi64ELb0ELb0EEEJSG_NS5_IJNSV_ISE_SB_EENSV_ISF_SB_EEEEESH_SI_SH_SI_NS1F_6fusion15FusionCallbacksIS1J_NS1N_17LinearCombinationISH_fSH_fLNS_15FloatRoundStyleE2EEESG_S1M_JEEENS4_5SM1004TMEM4LOAD26SM100_TMEM_LOAD_32dp32b64xES12_S1C_NS4_39AutoVectorizingCopyWithAssumedAlignmentILi128EEENS4_14SM90_TMA_STOREES1C_S1Y_S1Y_EEEvvEEEEvNT_6ParamsE)
        .other          _ZN7cutlass13device_kernelINS_4gemm6kernel13GemmUniversalIN4cute5tupleIJiiiiEEENS1_10collective13CollectiveMmaINS1_35MainloopSm100TmaUmmaWarpSpecializedILi5ELi2ELi4ENS5_IJNS4_1CILi1EEESB_SB_EEEEENS5_IJNSA_ILi128EEESE_NSA_ILi64EEEEEENS_12float_e5m2_tENS5_IJlSB_lEEESH_SI_NS4_8TiledMMAINS4_8MMA_AtomIJNS4_10MMA_TraitsINS4_19SM100_MMA_F8F6F4_SSEJSH_SH_fSE_SE_NS4_17integral_constantINS4_4UMMA5MajorELSP_0EEESQ_NSN_INSO_7ScaleInELSR_0EEESS_EEEEEENS4_6LayoutISC_NS5_IJNSA_ILi0EEESW_SW_EEEEENS5_IJNS4_10UnderscoreESZ_SZ_EEEEENS4_13SM90_TMA_LOADENS4_14ComposedLayoutINS4_7SwizzleILi2ELi4ELi3EEENS4_18smem_ptr_flag_bitsILi8EEENSV_INS5_IJNSA_ILi8EEESF_EEENS5_IJSF_SB_EEEEEEEvNS4_8identityES12_S1C_vS1D_EENS_8epilogue10collective18CollectiveEpilogueINS1F_23Sm100TmaWarpSpecializedILi2ELi2ELi64ELb0ELb0EEEJSG_NS5_IJNSV_ISE_SB_EENSV_ISF_SB_EEEEESH_SI_SH_SI_NS1F_6fusion15FusionCallbacksIS1J_NS1N_17LinearCombinationISH_fSH_fLNS_15FloatRoundStyleE2EEESG_S1M_JEEENS4_5SM1004TMEM4LOAD26SM100_TMEM_LOAD_32dp32b64xES12_S1C_NS4_39AutoVectorizingCopyWithAssumedAlignmentILi128EEENS4_14SM90_TMA_STOREES1C_S1Y_S1Y_EEEvvEEEEvNT_6ParamsE,@"STO_CUDA_ENTRY STV_DEFAULT"
_ZN7cutlass13device_kernelINS_4gemm6kernel13GemmUniversalIN4cute5tupleIJiiiiEEENS1_10collective13CollectiveMmaINS1_35MainloopSm100TmaUmmaWarpSpecializedILi5ELi2ELi4ENS5_IJNS4_1CILi1EEESB_SB_EEEEENS5_IJNSA_ILi128EEESE_NSA_ILi64EEEEEENS_12float_e5m2_tENS5_IJlSB_lEEESH_SI_NS4_8TiledMMAINS4_8MMA_AtomIJNS4_10MMA_TraitsINS4_19SM100_MMA_F8F6F4_SSEJSH_SH_fSE_SE_NS4_17integral_constantINS4_4UMMA5MajorELSP_0EEESQ_NSN_INSO_7ScaleInELSR_0EEESS_EEEEEENS4_6LayoutISC_NS5_IJNSA_ILi0EEESW_SW_EEEEENS5_IJNS4_10UnderscoreESZ_SZ_EEEEENS4_13SM90_TMA_LOADENS4_14ComposedLayoutINS4_7SwizzleILi2ELi4ELi3EEENS4_18smem_ptr_flag_bitsILi8EEENSV_INS5_IJNSA_ILi8EEESF_EEENS5_IJSF_SB_EEEEEEEvNS4_8identityES12_S1C_vS1D_EENS_8epilogue10collective18CollectiveEpilogueINS1F_23Sm100TmaWarpSpecializedILi2ELi2ELi64ELb0ELb0EEEJSG_NS5_IJNSV_ISE_SB_EENSV_ISF_SB_EEEEESH_SI_SH_SI_NS1F_6fusion15FusionCallbacksIS1J_NS1N_17LinearCombinationISH_fSH_fLNS_15FloatRoundStyleE2EEESG_S1M_JEEENS4_5SM1004TMEM4LOAD26SM100_TMEM_LOAD_32dp32b64xES12_S1C_NS4_39AutoVectorizingCopyWithAssumedAlignmentILi128EEENS4_14SM90_TMA_STOREES1C_S1Y_S1Y_EEEvvEEEEvNT_6ParamsE:
[----:B------:R-:W1:Y:S01]  /*0000*/  LDC R1, c[0x0][0x37c] ;  /* 0x0000df00ff017b82 */ /* 0x000e620000000800 */
[----:B------:R-:W2:Y:S01]  /*0010*/  S2R R189, SR_TID.X ;  /* 0x0000000000bd7919 */ /* 0x000ea20000002100 */
[----:B------:R-:W3:Y:S01]  /*0020*/  LDCU.64 UR4, c[0x0][0x890] ;  /* 0x00011200ff0477ac */ /* 0x000ee20008000a00 */
[----:B------:R-:W-:Y:S02]  /*0030*/  PRMT R171, RZ, 0x7610, R171 ;  /* 0x00007610ffab7816 */ /* 0x000fe400000000ab */
[----:B------:R-:W-:Y:S01]  /*0040*/  ELECT P5, URZ, PT ;  /* 0x0000000000ff782f */ /* 0x000fe200038a0000 */
[----:B------:R-:W4:Y:S01]  /*0050*/  LDCU.64 UR46, c[0x0][0x358] ;  /* 0x00006b00ff2e77ac */ /* 0x000f220008000a00 */
[----:B---3--:R-:W-:-:S04]  /*0060*/  UISETP.NE.U32.AND UP0, UPT, UR4, URZ, UPT ;  /* 0x000000ff0400728c */ /* 0x008fc8000bf05070 */
[----:B------:R-:W-:Y:S01]  /*0070*/  UISETP.NE.AND.EX UP0, UPT, UR5, URZ, UPT, UP0 ;  /* 0x000000ff0500728c */ /* 0x000fe2000bf05300 */
[----:B--2---:R-:W-:-:S05]  /*0080*/  SHF.R.U32.HI R173, RZ, 0x5, R189 ;  /* 0x00000005ffad7819 */ /* 0x004fca00000116bd */
[----:B------:R-:W2:Y:S02]  /*0090*/  SHFL.IDX PT, R0, R173, RZ, 0x1f ;  /* 0x00001fffad007589 */ /* 0x000ea400000e0000 */
[----:B--2---:R-:W-:Y:S01]  /*00a0*/  R2UR UR8, R0 ;  /* 0x00000000000872ca */ /* 0x004fe200000e0000 */
[----:B-1--4-:R-:W-:-:S14]  /*00b0*/  BRA.U UP0, `(.L_x_0) ;  /* 0x00000001002c7547 */ /* 0x012fdc000b800000 */
[----:B------:R-:W1:Y:S02]  /*00c0*/  LDCU.64 UR6, c[0x0][0x888] ;  /* 0x00011100ff0677ac */ /* 0x000e640008000a00 */
[----:B-1----:R-:W-:-:S04]  /*00d0*/  UISETP.NE.U32.AND UP0, UPT, UR6, URZ, UPT ;  /* 0x000000ff0600728c */ /* 0x002fc8000bf05070 */
[----:B------:R-:W-:-:S09]  /*00e0*/  UISETP.NE.AND.EX UP0, UPT, UR7, URZ, UPT, UP0 ;  /* 0x000000ff0700728c */ /* 0x000fd2000bf05300 */
[----:B------:R-:W-:Y:S05]  /*00f0*/  BRA.U !UP0, `(.L_x_1) ;  /* 0x0000000108107547 */ /* 0x000fea000b800000 */
[----:B------:R-:W1:Y:S02]  /*0100*/  LDC.64 R2, c[0x0][0x888] ;  /* 0x00022200ff027b82 */ /* 0x000e640000000a00 */
[----:B-1----:R1:W5:Y:S01]  /*0110*/  LDG.E R81, desc[UR46][R2.64] ;  /* 0x0000002e02517981 */ /* 0x002362000c1e1900 */
[----:B------:R-:W-:Y:S01]  /*0120*/  HFMA2 R171, -RZ, RZ, 0, 5.9604644775390625e-08 ;  /* 0x00000001ffab7431 */ /* 0x000fe200000001ff */
[----:B------:R-:W-:Y:S05]  /*0130*/  BRA `(.L_x_0) ;  /* 0x00000000000c7947 */ /* 0x000fea0003800000 */
.L_x_1:
[----:B------:R-:W1:Y:S01]  /*0140*/  LDCU UR6, c[0x0][0x880] ;  /* 0x00011000ff0677ac */ /* 0x000e620008000800 */
[----:B------:R-:W-:Y:S01]  /*0150*/  HFMA2 R171, -RZ, RZ, 0, 5.9604644775390625e-08 ;  /* 0x00000001ffab7431 */ /* 0x000fe200000001ff */
[----:B-1----:R-:W-:-:S07]  /*0160*/  MOV R81, UR6 ;  /* 0x0000000600517c02 */ /* 0x002fce0008000f00 */
.L_x_0:
[----:B------:R-:W2:Y:S02]  /*0170*/  LDCU.64 UR6, c[0x0][0x8b0] ;  /* 0x00011600ff0677ac */ /* 0x000ea40008000a00 */
[----:B--2---:R-:W-:-:S04]  /*0180*/  UISETP.NE.U32.AND UP0, UPT, UR6, URZ, UPT ;  /* 0x000000ff0600728c */ /* 0x004fc8000bf05070 */
[----:B------:R-:W-:-:S09]  /*0190*/  UISETP.NE.AND.EX UP0, UPT, UR7, URZ, UPT, UP0 ;  /* 0x000000ff0700728c */ /* 0x000fd2000bf05300 */
[----:B------:R-:W-:Y:S05]  /*01a0*/  BRA.U UP0, `(.L_x_2) ;  /* 0x0000000100247547 */ /* 0x000fea000b800000 */
[----:B------:R-:W2:Y:S02]  /*01b0*/  LDCU.64 UR6, c[0x0][0x8a8] ;  /* 0x00011500ff0677ac */ /* 0x000ea40008000a00 */
[----:B--2---:R-:W-:-:S04]  /*01c0*/  UISETP.NE.U32.AND UP0, UPT, UR6, URZ, UPT ;  /* 0x000000ff0600728c */ /* 0x004fc8000bf05070 */
[----:B------:R-:W-:-:S09]  /*01d0*/  UISETP.NE.AND.EX UP0, UPT, UR7, URZ, UPT, UP0 ;  /* 0x000000ff0700728c */ /* 0x000fd2000bf05300 */
[----:B------:R-:W-:Y:S05]  /*01e0*/  BRA.U !UP0, `(.L_x_3) ;  /* 0x00000001080c7547 */ /* 0x000fea000b800000 */
[----:B------:R-:W2:Y:S02]  /*01f0*/  LDC.64 R78, c[0x0][0x8a8] ;  /* 0x00022a00ff4e7b82 */ /* 0x000ea40000000a00 */
[----:B--2---:R2:W5:Y:S01]  /*0200*/  LDG.E R78, desc[UR46][R78.64] ;  /* 0x0000002e4e4e7981 */ /* 0x004562000c1e1900 */
[----:B------:R-:W-:Y:S05]  /*0210*/  BRA `(.L_x_2) ;  /* 0x0000000000087947 */ /* 0x000fea0003800000 */
.L_x_3:
[----:B------:R-:W2:Y:S02]  /*0220*/  LDCU UR6, c[0x0][0x8a0] ;  /* 0x00011400ff0677ac */ /* 0x000ea40008000800 */
[----:B--2---:R-:W-:Y:S02]  /*0230*/  MOV R78, UR6 ;  /* 0x00000006004e7c02 */ /* 0x004fe40008000f00 */
.L_x_2:
[----:B------:R-:W-:Y:S01]  /*0240*/  IMAD.U32 R0, RZ, RZ, UR8 ;  /* 0x00000008ff007e24 */ /* 0x000fe2000f8e00ff */
[----:B------:R-:W-:Y:S04]  /*0250*/  BSSY.RECONVERGENT B0, `(.L_x_4) ;  /* 0x000000c000007945 */ /* 0x000fe80003800200 */
[C---:B------:R-:W-:Y:S02]  /*0260*/  ISETP.NE.OR P1, PT, R0.reuse, 0x1, !P5 ;  /* 0x000000010000780c */ /* 0x040fe40006f25670 */
[----:B------:R-:W-:-:S11]  /*0270*/  ISETP.NE.OR P0, PT, R0, 0x3, !P5 ;  /* 0x000000030000780c */ /* 0x000fd60006f05670 */
[----:B------:R-:W-:Y:S05]  /*0280*/  @P1 BRA `(.L_x_5) ;  /* 0x0000000000201947 */ /* 0x000fea0003800000 */
[----:B------:R-:W3:Y:S02]  /*0290*/  LDCU.64 UR6, c[0x0][0x348] ;  /* 0x00006900ff0677ac */ /* 0x000ee40008000a00 */
[----:B---3--:R-:W-:Y:S02]  /*02a0*/  UIADD3 UR10, UP1, UPT, UR6, 0x80, URZ ;  /* 0x00000080060a7890 */ /* 0x008fe4000ff3e0ff */
[----:B------:R-:W-:Y:S02]  /*02b0*/  UIADD3 UR6, UP0, UPT, UR6, 0x180, URZ ;  /* 0x0000018006067890 */ /* 0x000fe4000ff1e0ff */
[----:B------:R-:W-:Y:S02]  /*02c0*/  UIADD3.X UR11, UPT, UPT, URZ, UR7, URZ, UP1, !UPT ;  /* 0x00000007ff0b7290 */ /* 0x000fe40008ffe4ff */
[----:B------:R-:W-:-:S07]  /*02d0*/  UIADD3.X UR7, UPT, UPT, URZ, UR7, URZ, UP0, !UPT ;  /* 0x00000007ff077290 */ /* 0x000fce00087fe4ff */
[----:B------:R3:W-:Y:S02]  /*02e0*/  UTMACCTL.PF [UR10] ;  /* 0x000000000a0079b9 */ /* 0x0007e40008040000 */
[----:B------:R3:W-:Y:S02]  /*02f0*/  UTMACCTL.PF [UR6] ;  /* 0x00000000060079b9 */ /* 0x0007e40008040000 */
[----:B---3--:R-:W-:Y:S01]  /*0300*/  NOP ;  /* 0x0000000000007918 */ /* 0x008fe20000000000 */
.L_x_5:
[----:B------:R-:W-:Y:S05]  /*0310*/  BSYNC.RECONVERGENT B0 ;  /* 0x0000000000007941 */ /* 0x000fea0003800200 */
.L_x_4:
[----:B------:R-:W-:Y:S04]  /*0320*/  BSSY.RECONVERGENT B0, `(.L_x_6) ;  /* 0x000000a000007945 */ /* 0x000fe80003800200 */
        /* <DEDUP_REMOVED lines=9> */
.L_x_7:
[----:B------:R-:W-:Y:S05]  /*03c0*/  BSYNC.RECONVERGENT B0 ;  /* 0x0000000000007941 */ /* 0x000fea0003800200 */
.L_x_6:
[----:B------:R-:W3:Y:S01]  /*03d0*/  LDCU.64 UR6, c[0x0][0x888] ;  /* 0x00011100ff0677ac */ /* 0x000ee20008000a00 */
[----:B------:R-:W-:Y:S02]  /*03e0*/  UISETP.EQ.U32.AND UP1, UPT, UR4, URZ, UPT ;  /* 0x000000ff0400728c */ /* 0x000fe4000bf22070 */
[----:B------:R-:W-:Y:S02]  /*03f0*/  UPLOP3.LUT UP2, UPT, UPT, UPT, UPT, 0x80, 0x8 ;  /* 0x000000000008789c */ /* 0x000fe40003f4f070 */
[----:B---3--:R-:W-:-:S04]  /*0400*/  UISETP.NE.U32.AND UP0, UPT, UR6, URZ, UPT ;  /* 0x000000ff0600728c */ /* 0x008fc8000bf05070 */
[----:B------:R-:W-:-:S04]  /*0410*/  UISETP.NE.AND.EX UP0, UPT, UR7, URZ, UPT, UP0 ;  /* 0x000000ff0700728c */ /* 0x000fc8000bf05300 */
[----:B------:R-:W-:-:S04]  /*0420*/  UISETP.EQ.OR.EX UP3, UPT, UR5, URZ, !UP0, UP1 ;  /* 0x000000ff0500728c */ /* 0x000fc8000c762710 */
[----:B------:R-:W-:-:S05]  /*0430*/  UP2UR UR50, UPR, URZ, 0x8 ;  /* 0x00000008ff327883 */ /* 0x000fca0008000000 */
[----:B------:R-:W-:Y:S07]  /*0440*/  BRA.U !UP3, `(.L_x_8) ;  /* 0x000000010b207547 */ /* 0x000fee000b800000 */
[----:B------:R-:W-:Y:S01]  /*0450*/  UISETP.NE.U32.AND UP2, UPT, UR4, URZ, UPT ;  /* 0x000000ff0400728c */ /* 0x000fe2000bf45070 */
[----:B-----5:R-:W-:Y:S01]  /*0460*/  FSETP.NEU.AND P0, PT, R81, RZ, PT ;  /* 0x000000ff5100720b */ /* 0x020fe20003f0d000 */
[----:B------:R-:W-:Y:S02]  /*0470*/  USEL UR4, URZ, 0xffffffff, UP0 ;  /* 0xffffffffff047887 */ /* 0x000fe40008000000 */
[----:B------:R-:W-:-:S10]  /*0480*/  UISETP.NE.AND.EX UP2, UPT, UR5, URZ, UPT, UP2 ;  /* 0x000000ff0500728c */ /* 0x000fd4000bf45320 */
[----:B------:R-:W-:Y:S01]  /*0490*/  VOTEU.ANY UP1, P0 ;  /* 0x0000000000ff7886 */ /* 0x000fe20000020100 */
[----:B------:R-:W-:-:S04]  /*04a0*/  @!UP2 USEL UR4, URZ, 0xffffffff, UP1 ;  /* 0xffffffffff04a887 */ /* 0x000fc80008800000 */
[----:B------:R-:W-:-:S04]  /*04b0*/  ULOP3.LUT UR4, UR4, 0x1, URZ, 0xc0, !UPT ;  /* 0x0000000104047892 */ /* 0x000fc8000f8ec0ff */
[----:B------:R-:W-:-:S11]  /*04c0*/  UISETP.NE.U32.AND UP2, UPT, UR4, 0x1, UPT ;  /* 0x000000010400788c */ /* 0x000fd6000bf45070 */
.L_x_8:
[----:B-1----:R-:W1:Y:S01]  /*04d0*/  SHFL.IDX PT, R2, R173, RZ, 0x1f ;  /* 0x00001fffad027589 */ /* 0x002e6200000e0000 */
[----:B------:R-:W-:-:S04]  /*04e0*/  UISETP.NE.AND UP1, UPT, UR8, 0x2, UPT ;  /* 0x000000020800788c */ /* 0x000fc8000bf25270 */
[----:B------:R-:W-:Y:S01]  /*04f0*/  USEL UR6, URZ, 0x1, UP1 ;  /* 0x00000001ff067887 */ /* 0x000fe20008800000 */
[----:B-1----:R-:W-:-:S13]  /*0500*/  ISETP.NE.AND P0, PT, R2, RZ, PT ;  /* 0x000000ff0200720c */ /* 0x002fda0003f05270 */
[----:B------:R-:W-:Y:S05]  /*0510*/  @P0 BRA `(.L_x_9) ;  /* 0x0000000000500947 */ /* 0x000fea0003800000 */
[----:B------:R-:W1:Y:S01]  /*0520*/  S2UR UR5, SR_CgaCtaId ;  /* 0x00000000000579c3 */ /* 0x000e620000008800 */
[----:B------:R-:W-:Y:S01]  /*0530*/  UMOV UR7, 0x400 ;  /* 0x0000040000077882 */ /* 0x000fe20000000000 */
[----:B------:R-:W-:Y:S01]  /*0540*/  UMOV UR4, 0x1 ;  /* 0x0000000100047882 */ /* 0x000fe20000000000 */
[----:B------:R-:W-:Y:S01]  /*0550*/  ELECT P0, URZ, PT ;  /* 0x0000000000ff782f */ /* 0x000fe20003800000 */
[----:B------:R-:W-:-:S04]  /*0560*/  UIADD3 UR10, UPT, UPT, -UR4, 0x100000, URZ ;  /* 0x00100000040a7890 */ /* 0x000fc8000fffe1ff */
[----:B------:R-:W-:Y:S02]  /*0570*/  USHF.L.U32 UR11, UR10, 0xb, URZ ;  /* 0x0000000b0a0b7899 */ /* 0x000fe400080006ff */
[----:B------:R-:W-:Y:S02]  /*0580*/  USHF.L.U32 UR10, UR10, 0x1, URZ ;  /* 0x000000010a0a7899 */ /* 0x000fe400080006ff */
[----:B-1----:R-:W-:Y:S01]  /*0590*/  ULEA UR5, UR5, UR7, 0x18 ;  /* 0x0000000705057291 */ /* 0x002fe2000f8ec0ff */
[----:B------:R-:W1:Y:S11]  /*05a0*/  FENCE.VIEW.ASYNC.S ;  /* 0x00000000000073c6 */ /* 0x000e760000000000 */
[----:B-1----:R1:W3:Y:S01]  /*05b0*/  SYNCS.EXCH.64 URZ, [UR5], UR10 ;  /* 0x0000000a05ff75b2 */ /* 0x0022e20008000100 */
[----:B------:R1:W4:Y:S01]  /*05c0*/  SYNCS.EXCH.64 URZ, [UR5+0x28], UR10 ;  /* 0x0000280a05ff75b2 */ /* 0x0003220008000100 */
[----:B------:R1:W1:Y:S01]  /*05d0*/  SYNCS.EXCH.64 URZ, [UR5+0x8], UR10 ;  /* 0x0000080a05ff75b2 */ /* 0x0002620008000100 */
[----:B------:R1:W1:Y:S01]  /*05e0*/  SYNCS.EXCH.64 URZ, [UR5+0x30], UR10 ;  /* 0x0000300a05ff75b2 */ /* 0x0002620008000100 */
[----:B------:R1:W1:Y:S01]  /*05f0*/  SYNCS.EXCH.64 URZ, [UR5+0x10], UR10 ;  /* 0x0000100a05ff75b2 */ /* 0x0002620008000100 */
[----:B------:R1:W1:Y:S01]  /*0600*/  SYNCS.EXCH.64 URZ, [UR5+0x38], UR10 ;  /* 0x0000380a05ff75b2 */ /* 0x0002620008000100 */
[----:B------:R1:W1:Y:S01]  /*0610*/  SYNCS.EXCH.64 URZ, [UR5+0x18], UR10 ;  /* 0x0000180a05ff75b2 */ /* 0x0002620008000100 */
[----:B------:R1:W1:Y:S01]  /*0620*/  SYNCS.EXCH.64 URZ, [UR5+0x40], UR10 ;  /* 0x0000400a05ff75b2 */ /* 0x0002620008000100 */
[----:B------:R1:W1:Y:S01]  /*0630*/  SYNCS.EXCH.64 URZ, [UR5+0x20], UR10 ;  /* 0x0000200a05ff75b2 */ /* 0x0002620008000100 */
[----:B------:R1:W1:Y:S01]  /*0640*/  SYNCS.EXCH.64 URZ, [UR5+0x48], UR10 ;  /* 0x0000480a05ff75b2 */ /* 0x0002620008000100 */
[----:B------:R-:W-:Y:S01]  /*0650*/  NOP ;  /* 0x0000000000007918 */ /* 0x000fe20000000000 */
.L_x_9:
[----:B------:R-:W2:Y:S01]  /*0660*/  SHFL.IDX PT, R2, R173, RZ, 0x1f ;  /* 0x00001fffad027589 */ /* 0x000ea200000e0000 */
[----:B------:R-:W-:Y:S01]  /*0670*/  NOP ;  /* 0x0000000000007918 */ /* 0x000fe20000000000 */
[----:B--2---:R-:W-:-:S13]  /*0680*/  ISETP.NE.AND P0, PT, R2, 0x1, PT ;  /* 0x000000010200780c */ /* 0x004fda0003f05270 */
[----:B------:R-:W-:Y:S05]  /*0690*/  @P0 BRA `(.L_x_10) ;  /* 0x0000000000480947 */ /* 0x000fea0003800000 */
[----:B------:R-:W2:Y:S01]  /*06a0*/  S2UR UR7, SR_CgaCtaId ;  /* 0x00000000000779c3 */ /* 0x000ea20000008800 */
[----:B------:R-:W-:Y:S01]  /*06b0*/  UMOV UR9, 0x400 ;  /* 0x0000040000097882 */ /* 0x000fe20000000000 */
[----:B-1----:R-:W-:Y:S01]  /*06c0*/  UMOV UR5, 0x20 ;  /* 0x0000002000057882 */ /* 0x002fe20000000000 */
[----:B------:R-:W-:Y:S01]  /*06d0*/  UMOV UR4, 0x80 ;  /* 0x0000008000047882 */ /* 0x000fe20000000000 */
[----:B------:R-:W-:-:S04]  /*06e0*/  UIADD3 UR10, UPT, UPT, -UR5, 0x100000, URZ ;  /* 0x00100000050a7890 */ /* 0x000fc8000fffe1ff */
[----:B------:R-:W-:Y:S02]  /*06f0*/  USHF.L.U32 UR11, UR10, 0xb, URZ ;  /* 0x0000000b0a0b7899 */ /* 0x000fe400080006ff */
[----:B------:R-:W-:Y:S02]  /*0700*/  USHF.L.U32 UR10, UR10, 0x1, URZ ;  /* 0x000000010a0a7899 */ /* 0x000fe400080006ff */
[----:B------:R-:W-:-:S04]  /*0710*/  UIADD3 UR4, UPT, UPT, -UR4, 0x100000, URZ ;  /* 0x0010000004047890 */ /* 0x000fc8000fffe1ff */
[----:B------:R-:W-:Y:S02]  /*0720*/  USHF.L.U32 UR5, UR4, 0xb, URZ ;  /* 0x0000000b04057899 */ /* 0x000fe400080006ff */
[----:B------:R-:W-:Y:S01]  /*0730*/  USHF.L.U32 UR4, UR4, 0x1, URZ ;  /* 0x0000000104047899 */ /* 0x000fe200080006ff */
[----:B------:R-:W-:Y:S01]  /*0740*/  ELECT P0, URZ, PT ;  /* 0x0000000000ff782f */ /* 0x000fe20003800000 */
[----:B--2---:R-:W-:Y:S01]  /*0750*/  ULEA UR7, UR7, UR9, 0x18 ;  /* 0x0000000907077291 */ /* 0x004fe2000f8ec0ff */
[----:B------:R-:W1:Y:S11]  /*0760*/  FENCE.VIEW.ASYNC.S ;  /* 0x00000000000073c6 */ /* 0x000e760000000000 */
[----:B-1----:R2:W1:Y:S01]  /*0770*/  SYNCS.EXCH.64 URZ, [UR7+0x50], UR10 ;  /* 0x0000500a07ff75b2 */ /* 0x0024620008000100 */
[----:B------:R2:W1:Y:S01]  /*0780*/  SYNCS.EXCH.64 URZ, [UR7+0x60], UR4 ;  /* 0x0000600407ff75b2 */ /* 0x0004620008000100 */
[----:B------:R2:W1:Y:S01]  /*0790*/  SYNCS.EXCH.64 URZ, [UR7+0x58], UR10 ;  /* 0x0000580a07ff75b2 */ /* 0x0004620008000100 */
[----:B------:R2:W1:Y:S02]  /*07a0*/  SYNCS.EXCH.64 URZ, [UR7+0x68], UR4 ;  /* 0x0000680407ff75b2 */ /* 0x0004640008000100 */
[----:B--2---:R-:W-:Y:S01]  /*07b0*/  NOP ;  /* 0x0000000000007918 */ /* 0x004fe20000000000 */
.L_x_10:
[----:B------:R-:W2:Y:S01]  /*07c0*/  SHFL.IDX PT, R2, R173, RZ, 0x1f ;  /* 0x00001fffad027589 */ /* 0x000ea200000e0000 */
[----:B------:R-:W-:Y:S01]  /*07d0*/  NOP ;  /* 0x0000000000007918 */ /* 0x000fe20000000000 */
[----:B--2---:R-:W-:-:S13]  /*07e0*/  ISETP.NE.AND P0, PT, R2, 0x3, PT ;  /* 0x000000030200780c */ /* 0x004fda0003f05270 */
[----:B------:R-:W-:Y:S05]  /*07f0*/  @P0 BRA `(.L_x_11) ;  /* 0x0000000000300947 */ /* 0x000fea0003800000 */
[----:B-1----:R-:W1:Y:S01]  /*0800*/  S2UR UR5, SR_CgaCtaId ;  /* 0x00000000000579c3 */ /* 0x002e620000008800 */
        /* <DEDUP_REMOVED lines=8> */
[----:B-1----:R2:W1:Y:S01]  /*0890*/  SYNCS.EXCH.64 URZ, [UR5+0x70], UR10 ;  /* 0x0000700a05ff75b2 */ /* 0x0024620008000100 */
[----:B------:R2:W1:Y:S02]  /*08a0*/  SYNCS.EXCH.64 URZ, [UR5+0x78], UR10 ;  /* 0x0000780a05ff75b2 */ /* 0x0004640008000100 */
[----:B--2---:R-:W-:Y:S01]  /*08b0*/  NOP ;  /* 0x0000000000007918 */ /* 0x004fe20000000000 */
.L_x_11:
[----:B------:R-:W2:Y:S01]  /*08c0*/  SHFL.IDX PT, R2, R173, RZ, 0x1f ;  /* 0x00001fffad027589 */ /* 0x000ea200000e0000 */
[----:B------:R-:W-:Y:S01]  /*08d0*/  NOP ;  /* 0x0000000000007918 */ /* 0x000fe20000000000 */
[----:B--2---:R-:W-:-:S13]  /*08e0*/  ISETP.NE.AND P0, PT, R2, 0x4, PT ;  /* 0x000000040200780c */ /* 0x004fda0003f05270 */
[----:B------:R-:W-:Y:S05]  /*08f0*/  @P0 BRA `(.L_x_12) ;  /* 0x00000000004c0947 */ /* 0x000fea0003800000 */
[----:B-1----:R-:W1:Y:S01]  /*0900*/  S2UR UR5, SR_CgaCtaId ;  /* 0x00000000000579c3 */ /* 0x002e620000008800 */
[----:B------:R-:W-:Y:S01]  /*0910*/  UMOV UR9, 0x100 ;  /* 0x0000010000097882 */ /* 0x000fe20000000000 */
[----:B------:R-:W-:Y:S01]  /*0920*/  UMOV UR7, 0x400 ;  /* 0x0000040000077882 */ /* 0x000fe20000000000 */
[----:B------:R-:W-:Y:S01]  /*0930*/  USEL UR9, UR9, 0xe0, UP2 ;  /* 0x000000e009097887 */ /* 0x000fe20009000000 */
[----:B------:R-:W-:Y:S01]  /*0940*/  UMOV UR4, 0x1 ;  /* 0x0000000100047882 */ /* 0x000fe20000000000 */
[----:B------:R-:W-:Y:S01]  /*0950*/  ELECT P0, URZ, PT ;  /* 0x0000000000ff782f */ /* 0x000fe20003800000 */
[----:B------:R-:W-:-:S04]  /*0960*/  UIADD3 UR10, UPT, UPT, -UR4, 0x100000, URZ ;  /* 0x00100000040a7890 */ /* 0x000fc8000fffe1ff */
[----:B------:R-:W-:Y:S02]  /*0970*/  USHF.L.U32 UR11, UR10, 0xb, URZ ;  /* 0x0000000b0a0b7899 */ /* 0x000fe400080006ff */
[----:B------:R-:W-:Y:S02]  /*0980*/  USHF.L.U32 UR10, UR10, 0x1, URZ ;  /* 0x000000010a0a7899 */ /* 0x000fe400080006ff */
[----:B------:R-:W-:-:S04]  /*0990*/  UIADD3 UR12, UPT, UPT, -UR9, 0x100000, URZ ;  /* 0x00100000090c7890 */ /* 0x000fc8000fffe1ff */
[----:B------:R-:W-:Y:S02]  /*09a0*/  USHF.L.U32 UR13, UR12, 0xb, URZ ;  /* 0x0000000b0c0d7899 */ /* 0x000fe400080006ff */
[----:B------:R-:W-:Y:S02]  /*09b0*/  USHF.L.U32 UR12, UR12, 0x1, URZ ;  /* 0x000000010c0c7899 */ /* 0x000fe400080006ff */
[----:B-1----:R-:W-:Y:S01]  /*09c0*/  ULEA UR5, UR5, UR7, 0x18 ;  /* 0x0000000705057291 */ /* 0x002fe2000f8ec0ff */
[----:B------:R-:W1:Y:S11]  /*09d0*/  FENCE.VIEW.ASYNC.S ;  /* 0x00000000000073c6 */ /* 0x000e760000000000 */
[----:B-1----:R2:W1:Y:S01]  /*09e0*/  SYNCS.EXCH.64 URZ, [UR5+0x80], UR10 ;  /* 0x0000800a05ff75b2 */ /* 0x0024620008000100 */
[----:B------:R2:W1:Y:S01]  /*09f0*/  SYNCS.EXCH.64 URZ, [UR5+0x90], UR12 ;  /* 0x0000900c05ff75b2 */ /* 0x0004620008000100 */
[----:B------:R2:W1:Y:S01]  /*0a00*/  SYNCS.EXCH.64 URZ, [UR5+0x88], UR10 ;  /* 0x0000880a05ff75b2 */ /* 0x0004620008000100 */
[----:B------:R2:W1:Y:S02]  /*0a10*/  SYNCS.EXCH.64 URZ, [UR5+0x98], UR12 ;  /* 0x0000980c05ff75b2 */ /* 0x0004640008000100 */
[----:B--2---:R-:W-:Y:S01]  /*0a20*/  NOP ;  /* 0x0000000000007918 */ /* 0x004fe20000000000 */
.L_x_12:
        /* <DEDUP_REMOVED lines=20> */
[----:B------:R2:W1:Y:S01]  /*0b70*/  SYNCS.EXCH.64 URZ, [UR7+0xc8], UR4 ;  /* 0x0000c80407ff75b2 */ /* 0x0004620008000100 */
[----:B------:R2:W1:Y:S01]  /*0b80*/  SYNCS.EXCH.64 URZ, [UR7+0xb0], UR10 ;  /* 0x0000b00a07ff75b2 */ /* 0x0004620008000100 */
[----:B------:R2:W1:Y:S01]  /*0b90*/  SYNCS.EXCH.64 URZ, [UR7+0xd0], UR4 ;  /* 0x0000d00407ff75b2 */ /* 0x0004620008000100 */
[----:B------:R2:W1:Y:S01]  /*0ba0*/  SYNCS.EXCH.64 URZ, [UR7+0xb8], UR10 ;  /* 0x0000b80a07ff75b2 */ /* 0x0004620008000100 */
[----:B------:R2:W1:Y:S02]  /*0bb0*/  SYNCS.EXCH.64 URZ, [UR7+0xd8], UR4 ;  /* 0x0000d80407ff75b2 */ /* 0x0004640008000100 */
[----:B--2---:R-:W-:Y:S01]  /*0bc0*/  NOP ;  /* 0x0000000000007918 */ /* 0x004fe20000000000 */
.L_x_13:
        /* <DEDUP_REMOVED lines=18> */
.L_x_14:
[----:B-1----:R-:W1:Y:S01]  /*0cf0*/  S2UR UR5, SR_CTAID.X ;  /* 0x00000000000579c3 */ /* 0x002e620000002500 */
[----:B------:R-:W-:-:S05]  /*0d00*/  CS2R.32 R170, SR_CgaSize ;  /* 0x0000000000aa7805 */ /* 0x000fca0000008a00 */
[----:B------:R-:W-:-:S05]  /*0d10*/  IMAD R170, R170, -0xa0, RZ ;  /* 0xffffff60aaaa7824 */ /* 0x000fca00078e02ff */
[----:B------:R-:W-:-:S14]  /*0d20*/  R2UR UR9, R170 ;  /* 0x00000000aa0972ca */ /* 0x000fdc00000e0000 */
[----:B------:R-:W2:Y:S01]  /*0d30*/  LDCU UR9, c[0x0][UR9+0x2b0] ;  /* 0x00005600090977ac */ /* 0x000ea20008000800 */
[----:B------:R-:W-:Y:S01]  /*0d40*/  NOP ;  /* 0x0000000000007918 */ /* 0x000fe20000000000 */
[----:B------:R-:W-:-:S05]  /*0d50*/  CS2R.32 R170, SR_CgaSize ;  /* 0x0000000000aa7805 */ /* 0x000fca0000008a00 */
[----:B------:R-:W-:-:S05]  /*0d60*/  IMAD R170, R170, -0xa0, RZ ;  /* 0xffffff60aaaa7824 */ /* 0x000fca00078e02ff */
[----:B------:R-:W-:-:S14]  /*0d70*/  R2UR UR7, R170 ;  /* 0x00000000aa0772ca */ /* 0x000fdc00000e0000 */
[----:B------:R-:W3:Y:S01]  /*0d80*/  LDCU UR7, c[0x0][UR7+0x2b4] ;  /* 0x00005680070777ac */ /* 0x000ee20008000800 */
[----:B------:R-:W4:Y:S08]  /*0d90*/  S2UR UR4, SR_CTAID.Y ;  /* 0x00000000000479c3 */ /* 0x000f300000002600 */
[----:B------:R-:W3:Y:S01]  /*0da0*/  LDC R9, c[0x0][0xb24] ;  /* 0x0002c900ff097b82 */ /* 0x000ee20000000800 */
[----:B-1----:R-:W-:-:S02]  /*0db0*/  I2FP.F32.U32 R5, UR5 ;  /* 0x0000000500057c45 */ /* 0x002fc40008201000 */
[----:B------:R-:W-:-:S05]  /*0dc0*/  CS2R.32 R3, SR_CgaSize ;  /* 0x0000000000037805 */ /* 0x000fca0000008a00 */
[----:B------:R-:W-:-:S06]  /*0dd0*/  IMAD R3, R3, -0xa0, RZ ;  /* 0xffffff6003037824 */ /* 0x000fcc00078e02ff */
[----:B------:R-:W1:Y:S01]  /*0de0*/  LDC R3, c[0x0][R3+0x2a0] ;  /* 0x0000a80003037b82 */ /* 0x000e620000000800 */
[----:B------:R-:W-:Y:S01]  /*0df0*/  MOV R21, UR5 ;  /* 0x0000000500157c02 */ /* 0x000fe20008000f00 */
[----:B--2---:R-:W-:Y:S01]  /*0e00*/  FMUL R5, R5, UR9 ;  /* 0x0000000905057c20 */ /* 0x004fe20008400000 */
[----:B----4-:R-:W-:Y:S02]  /*0e10*/  I2FP.F32.U32 R4, UR4 ;  /* 0x0000000400047c45 */ /* 0x010fe40008201000 */
[----:B------:R-:W-:-:S05]  /*0e20*/  CS2R.32 R2, SR_CgaSize ;  /* 0x0000000000027805 */ /* 0x000fca0000008a00 */
[----:B------:R-:W-:-:S06]  /*0e30*/  IMAD R2, R2, -0xa0, RZ ;  /* 0xffffff6002027824 */ /* 0x000fcc00078e02ff */
[----:B------:R-:W2:Y:S01]  /*0e40*/  LDC R2, c[0x0][R2+0x2a4] ;  /* 0x0000a90002027b82 */ /* 0x000ea20000000800 */
[----:B------:R-:W4:Y:S01]  /*0e50*/  F2I.U32.TRUNC.NTZ R170, R5 ;  /* 0x0000000500aa7305 */ /* 0x000f22000020f000 */
[----:B------:R-:W-:Y:S01]  /*0e60*/  MOV R20, UR4 ;  /* 0x0000000400147c02 */ /* 0x000fe20008000f00 */
[----:B---3--:R-:W-:-:S05]  /*0e70*/  FMUL R4, R4, UR7 ;  /* 0x0000000704047c20 */ /* 0x008fca0008400000 */
[----:B------:R-:W-:Y:S01]  /*0e80*/  BAR.SYNC.DEFER_BLOCKING 0x0 ;  /* 0x0000000000007b1d */ /* 0x000fe20000010000 */
[----:B------:R-:W-:-:S05]  /*0e90*/  ISETP.GE.AND P0, PT, R9, 0x1, PT ;  /* 0x000000010900780c */ /* 0x000fca0003f06270 */
[----:B------:R-:W3:Y:S02]  /*0ea0*/  F2I.U32.TRUNC.NTZ R147, R4 ;  /* 0x0000000400937305 */ /* 0x000ee4000020f000 */
[----:B------:R-:W2:Y:S01]  /*0eb0*/  S2UR UR36, SR_CTAID.Z ;  /* 0x00000000002479c3 */ /* 0x000ea20000002700 */
[----:B----4-:R-:W-:-:S05]  /*0ec0*/  IADD3 R170, PT, PT, -R170, RZ, RZ ;  /* 0x000000ffaaaa7210 */ /* 0x010fca0007ffe1ff */
[----:B-1----:R-:W-:Y:S01]  /*0ed0*/  IMAD R170, R3, R170, UR5 ;  /* 0x0000000503aa7e24 */ /* 0x002fe2000f8e02aa */
[----:B---3--:R-:W-:-:S05]  /*0ee0*/  IADD3 R147, PT, PT, -R147, RZ, RZ ;  /* 0x000000ff93937210 */ /* 0x008fca0007ffe1ff */
[----:B--2---:R-:W-:Y:S01]  /*0ef0*/  IMAD R147, R2, R147, UR4 ;  /* 0x0000000402937e24 */ /* 0x004fe2000f8e0293 */
[----:B------:R-:W-:Y:S06]  /*0f00*/  @!P0 BRA `(.L_x_15) ;  /* 0x0000000000b88947 */ /* 0x000fec0003800000 */
[----:B------:R-:W1:Y:S01]  /*0f10*/  LDC.64 R4, c[0x0][0xb18] ;  /* 0x0002c600ff047b82 */ /* 0x000e620000000a00 */
[----:B------:R-:W-:-:S07]  /*0f20*/  ISETP.NE.AND P0, PT, R9, 0x1, PT ;  /* 0x000000010900780c */ /* 0x000fce0003f05270 */
[----:B------:R-:W2:Y:S08]  /*0f30*/  LDC R10, c[0x0][0xb0c] ;  /* 0x0002c300ff0a7b82 */ /* 0x000eb00000000800 */
[----:B------:R-:W3:Y:S08]  /*0f40*/  LDC R11, c[0x0][0x370] ;  /* 0x0000dc00ff0b7b82 */ /* 0x000ef00000000800 */
[----:B------:R-:W4:Y:S01]  /*0f50*/  LDC R12, c[0x0][0x374] ;  /* 0x0000dd00ff0c7b82 */ /* 0x000f220000000800 */
[----:B-1----:R-:W-:-:S07]  /*0f60*/  ISETP.NE.AND P1, PT, R4, 0x1, PT ;  /* 0x000000010400780c */ /* 0x002fce0003f25270 */
[----:B------:R-:W3:Y:S01]  /*0f70*/  LDC.64 R6, c[0x0][0xb10] ;  /* 0x0002c400ff067b82 */ /* 0x000ee20000000a00 */
[----:B--2---:R-:W-:-:S07]  /*0f80*/  ISETP.NE.AND P2, PT, R10, 0x1, PT ;  /* 0x000000010a00780c */ /* 0x004fce0003f45270 */
[----:B------:R-:W1:Y:S08]  /*0f90*/  LDC R8, c[0x0][0xb20] ;  /* 0x0002c800ff087b82 */ /* 0x000e700000000800 */
[----:B------:R-:W2:Y:S01]  /*0fa0*/  LDC.64 R2, c[0x0][0xb28] ;  /* 0x0002ca00ff027b82 */ /* 0x000ea20000000a00 */
[----:B----4-:R-:W-:-:S04]  /*0fb0*/  IMAD.HI.U32 R13, R12, R5, RZ ;  /* 0x000000050c0d7227 */ /* 0x010fc800078e00ff */
[----:B------:R-:W-:-:S04]  /*0fc0*/  IMAD.HI.U32 R5, R20, R5, RZ ;  /* 0x0000000514057227 */ /* 0x000fc800078e00ff */
[----:B---3--:R-:W-:-:S04]  /*0fd0*/  IMAD.HI.U32 R14, R11, R6, RZ ;  /* 0x000000060b0e7227 */ /* 0x008fc800078e00ff */
[C---:B------:R-:W-:Y:S01]  /*0fe0*/  IMAD.HI.U32 R16, R21.reuse, R6, RZ ;  /* 0x0000000615107227 */ /* 0x040fe200078e00ff */
[-C--:B------:R-:W-:Y:S02]  /*0ff0*/  @P2 SHF.R.U32.HI R11, RZ, R7.reuse, R14 ;  /* 0x00000007ff0b2219 */ /* 0x080fe4000001160e */
[-C--:B-1----:R-:W-:Y:S02]  /*1000*/  @P1 SHF.R.U32.HI R12, RZ, R8.reuse, R13 ;  /* 0x00000008ff0c1219 */ /* 0x082fe4000001160d */
[----:B------:R-:W-:Y:S02]  /*1010*/  SHF.R.U32.HI R5, RZ, R8, R5 ;  /* 0x00000008ff057219 */ /* 0x000fe40000011605 */
[----:B------:R-:W-:Y:S02]  /*1020*/  SHF.R.U32.HI R16, RZ, R7, R16 ;  /* 0x00000007ff107219 */ /* 0x000fe40000011610 */
[----:B------:R-:W-:Y:S01]  /*1030*/  SEL R5, R20, R5, !P1 ;  /* 0x0000000514057207 */ /* 0x000fe20004800000 */
[----:B--2---:R-:W-:Y:S01]  /*1040*/  IMAD.HI.U32 R14, R12, R2, RZ ;  /* 0x000000020c0e7227 */ /* 0x004fe200078e00ff */
[----:B------:R-:W-:-:S02]  /*1050*/  SEL R7, R21, R16, !P2 ;  /* 0x0000001015077207 */ /* 0x000fc40005000000 */
[----:B------:R-:W-:Y:S01]  /*1060*/  IADD3 R13, PT, PT, -R5, RZ, RZ ;  /* 0x000000ff050d7210 */ /* 0x000fe20007ffe1ff */
[----:B------:R-:W-:Y:S01]  /*1070*/  IMAD.HI.U32 R6, R11, R2, RZ ;  /* 0x000000020b067227 */ /* 0x000fe200078e00ff */
[----:B------:R-:W-:-:S03]  /*1080*/  @P0 SHF.R.U32.HI R12, RZ, R3, R14 ;  /* 0x00000003ff0c0219 */ /* 0x000fc6000001160e */
[----:B------:R-:W-:Y:S01]  /*1090*/  IMAD R13, R4, R13, R20 ;  /* 0x0000000d040d7224 */ /* 0x000fe200078e0214 */
[----:B------:R-:W-:Y:S01]  /*10a0*/  @P0 SHF.R.U32.HI R11, RZ, R3, R6 ;  /* 0x00000003ff0b0219 */ /* 0x000fe20000011606 */
[----:B------:R-:W-:-:S04]  /*10b0*/  IMAD R12, R12, R9, RZ ;  /* 0x000000090c0c7224 */ /* 0x000fc800078e02ff */
[----:B------:R-:W-:Y:S01]  /*10c0*/  IMAD R6, R11, R9, RZ ;  /* 0x000000090b067224 */ /* 0x000fe200078e02ff */
[----:B------:R-:W-:-:S04]  /*10d0*/  ISETP.GE.AND P1, PT, R5, R12, PT ;  /* 0x0000000c0500720c */ /* 0x000fc80003f26270 */
[----:B------:R-:W-:Y:S01]  /*10e0*/  ISETP.GE.OR P1, PT, R7, R6, P1 ;  /* 0x000000060700720c */ /* 0x000fe20000f26670 */
[----:B------:R-:W-:-:S05]  /*10f0*/  IMAD.HI.U32 R6, R5, R2, RZ ;  /* 0x0000000205067227 */ /* 0x000fca00078e00ff */
[----:B------:R-:W-:-:S04]  /*1100*/  SHF.R.U32.HI R6, RZ, R3, R6 ;  /* 0x00000003ff067219 */ /* 0x000fc80000011606 */
[----:B------:R-:W-:-:S03]  /*1110*/  SEL R6, R5, R6, !P0 ;  /* 0x0000000605067207 */ /* 0x000fc60004000000 */
[----:B------:R-:W-:Y:S01]  /*1120*/  @!P1 IMAD.HI.U32 R8, R7, R2, RZ ;  /* 0x0000000207089227 */ /* 0x000fe200078e00ff */
[----:B------:R-:W-:-:S04]  /*1130*/  IADD3 R2, PT, PT, -R6, RZ, RZ ;  /* 0x000000ff06027210 */ /* 0x000fc80007ffe1ff */
[----:B------:R-:W-:Y:S01]  /*1140*/  @!P1 SHF.R.U32.HI R8, RZ, R3, R8 ;  /* 0x00000003ff089219 */ /* 0x000fe20000011608 */
[----:B------:R-:W-:-:S03]  /*1150*/  IMAD R2, R9, R2, R5 ;  /* 0x0000000209027224 */ /* 0x000fc600078e0205 */
[----:B------:R-:W-:-:S05]  /*1160*/  @!P1 SEL R3, R7, R8, !P0 ;  /* 0x0000000807039207 */ /* 0x000fca0004000000 */
[--C-:B------:R-:W-:Y:S02]  /*1170*/  @!P1 IMAD.IADD R6, R6, 0x1, -R3.reuse ;  /* 0x0000000106069824 */ /* 0x100fe400078e0a03 */
[----:B------:R-:W-:Y:S01]  /*1180*/  @!P1 IMAD R3, R2, R11, R3 ;  /* 0x0000000b02039224 */ /* 0x000fe200078e0203 */
[----:B------:R-:W-:Y:S01]  /*1190*/  IADD3 R2, PT, PT, -R7, RZ, RZ ;  /* 0x000000ff07027210 */ /* 0x000fe20007ffe1ff */
[----:B------:R-:W-:Y:S02]  /*11a0*/  @!P1 IMAD R5, R6, R9, R7 ;  /* 0x0000000906059224 */ /* 0x000fe400078e0207 */
[----:B------:R-:W-:Y:S02]  /*11b0*/  @!P1 IMAD.MOV.U32 R7, RZ, RZ, R3 ;  /* 0x000000ffff079224 */ /* 0x000fe400078e0003 */
[----:B------:R-:W-:Y:S02]  /*11c0*/  IMAD R2, R10, R2, R21 ;  /* 0x000000020a027224 */ /* 0x000fe400078e0215 */
[----:B------:R-:W-:-:S02]  /*11d0*/  IMAD R20, R5, R4, R13 ;  /* 0x0000000405147224 */ /* 0x000fc400078e020d */
[----:B------:R-:W-:Y:S02]  /*11e0*/  IMAD R21, R7, R10, R2 ;  /* 0x0000000a07157224 */ /* 0x000fe400078e0202 */
.L_x_15:
[----:B------:R-:W1:Y:S01]  /*11f0*/  LDCU UR4, c[0x0][0xb30] ;  /* 0x00016600ff0477ac */ /* 0x000e620008000800 */
[----:B------:R-:W2:Y:S08]  /*1200*/  S2UR UR37, SR_CgaCtaId ;  /* 0x00000000002579c3 */ /* 0x000eb00000008800 */
[----:B------:R-:W3:Y:S01]  /*1210*/  LDC R72, c[0x0][0xb24] ;  /* 0x0002c900ff487b82 */ /* 0x000ee20000000800 */
[----:B-1----:R-:W-:-:S09]  /*1220*/  UISETP.NE.AND UP1, UPT, UR4, 0x1, UPT ;  /* 0x000000010400788c */ /* 0x002fd2000bf25270 */
[----:B--2---:R-:W-:Y:S05]  /*1230*/  BRA.U UP1, `(.L_x_16) ;  /* 0x0000000101407547 */ /* 0x004fea000b800000 */
[----:B------:R-:W1:Y:S08]  /*1240*/  LDC.64 R4, c[0x0][0xb10] ;  /* 0x0002c400ff047b82 */ /* 0x000e700000000a00 */
[----:B------:R-:W2:Y:S08]  /*1250*/  LDC.64 R2, c[0x0][0xb18] ;  /* 0x0002c600ff027b82 */ /* 0x000eb00000000a00 */
[----:B------:R-:W4:Y:S08]  /*1260*/  LDC R6, c[0x0][0xb20] ;  /* 0x0002c800ff067b82 */ /* 0x000f300000000800 */
[----:B------:R-:W3:Y:S01]  /*1270*/  LDC R8, c[0x0][0xb0c] ;  /* 0x0002c300ff087b82 */ /* 0x000ee20000000800 */
[----:B-1----:R-:W-:-:S05]  /*1280*/  IMAD.HI.U32 R4, R21, R4, RZ ;  /* 0x0000000415047227 */ /* 0x002fca00078e00ff */
[----:B------:R-:W-:Y:S01]  /*1290*/  SHF.R.U32.HI R4, RZ, R5, R4 ;  /* 0x00000005ff047219 */ /* 0x000fe20000011604 */
[----:B--2---:R-:W-:Y:S01]  /*12a0*/  IMAD.HI.U32 R3, R20, R3, RZ ;  /* 0x0000000314037227 */ /* 0x004fe200078e00ff */
[----:B------:R-:W-:-:S04]  /*12b0*/  ISETP.NE.AND P0, PT, R2, 0x1, PT ;  /* 0x000000010200780c */ /* 0x000fc80003f05270 */
[----:B----4-:R-:W-:-:S04]  /*12c0*/  SHF.R.U32.HI R3, RZ, R6, R3 ;  /* 0x00000006ff037219 */ /* 0x010fc80000011603 */
[----:B------:R-:W-:Y:S02]  /*12d0*/  SEL R3, R20, R3, !P0 ;  /* 0x0000000314037207 */ /* 0x000fe40004000000 */
[----:B---3--:R-:W-:-:S04]  /*12e0*/  ISETP.NE.AND P1, PT, R8, 0x1, PT ;  /* 0x000000010800780c */ /* 0x008fc80003f25270 */
[----:B------:R-:W-:-:S05]  /*12f0*/  SEL R4, R21, R4, !P1 ;  /* 0x0000000415047207 */ /* 0x000fca0004800000 */
[----:B------:R-:W-:Y:S02]  /*1300*/  IMAD.IADD R5, R3, 0x1, -R4 ;  /* 0x0000000103057824 */ /* 0x000fe400078e0a04 */
[----:B------:R-:W-:Y:S02]  /*1310*/  IMAD.IADD R3, R4, 0x1, -R3 ;  /* 0x0000000104037824 */ /* 0x000fe400078e0a03 */
[----:B------:R-:W-:Y:S02]  /*1320*/  IMAD R21, R5, R8, R21 ;  /* 0x0000000805157224 */ /* 0x000fe400078e0215 */
[----:B------:R-:W-:-:S07]  /*1330*/  IMAD R20, R3, R2, R20 ;  /* 0x0000000203147224 */ /* 0x000fce00078e0214 */
.L_x_16:
[----:B------:R-:W-:Y:S01]  /*1340*/  BAR.SYNC.DEFER_BLOCKING 0x0 ;  /* 0x0000000000007b1d */ /* 0x000fe20000010000 */
[----:B------:R-:W-:Y:S01]  /*1350*/  UISETP.NE.AND UP1, UPT, UR8, 0x2, UPT ;  /* 0x000000020800788c */ /* 0x000fe2000bf25270 */
[----:B------:R-:W-:Y:S02]  /*1360*/  ISETP.NE.OR P5, PT, R0, 0x2, !P5 ;  /* 0x000000020000780c */ /* 0x000fe40006fa5670 */
[----:B------:R-:W-:-:S06]  /*1370*/  LOP3.LUT R2, R189, 0x1f, RZ, 0xc0, !PT ;  /* 0x0000001fbd027812 */ /* 0x000fcc00078ec0ff */
[----:B------:R-:W-:Y:S05]  /*1380*/  BRA.U UP1, `(.L_x_17) ;  /* 0x0000001101787547 */ /* 0x000fea000b800000 */
[----:B------:R-:W1:Y:S01]  /*1390*/  LDCU UR13, c[0x0][0x38c] ;  /* 0x00007180ff0d77ac */ /* 0x000e620008000800 */
[----:B------:R-:W2:Y:S01]  /*13a0*/  LDC R9, c[0x0][0x370] ;  /* 0x0000dc00ff097b82 */ /* 0x000ea20000000800 */
[----:B------:R-:W-:Y:S01]  /*13b0*/  PLOP3.LUT P1, PT, PT, PT, UP2, 0x80, 0x8 ;  /* 0x000000000008781c */ /* 0x000fe20003f2f028 */
[----:B------:R-:W-:Y:S01]  /*13c0*/  IMAD.MOV.U32 R15, RZ, RZ, 0x1 ;  /* 0x00000001ff0f7424 */ /* 0x000fe200078e00ff */
[----:B------:R-:W-:Y:S01]  /*13d0*/  ISETP.EQ.OR P4, PT, R2, RZ, P5 ;  /* 0x000000ff0200720c */ /* 0x000fe20002f82670 */
[----:B------:R-:W-:Y:S01]  /*13e0*/  IMAD.MOV.U32 R14, RZ, RZ, RZ ;  /* 0x000000ffff0e7224 */ /* 0x000fe200078e00ff */
[----:B------:R-:W-:Y:S02]  /*13f0*/  PLOP3.LUT P1, PT, P1, PT, PT, 0x8, 0x80 ;  /* 0x000000000080781c */ /* 0x000fe40000f2e170 */
[----:B------:R-:W-:Y:S01]  /*1400*/  CS2R R12, SRZ ;  /* 0x00000000000c7805 */ /* 0x000fe2000001ff00 */
[----:B------:R-:W-:Y:S01]  /*1410*/  IMAD.MOV.U32 R10, RZ, RZ, 0x1 ;  /* 0x00000001ff0a7424 */ /* 0x000fe200078e00ff */
[----:B------:R-:W4:Y:S01]  /*1420*/  LDC R0, c[0x0][0x374] ;  /* 0x0000dd00ff007b82 */ /* 0x000f220000000800 */
[----:B------:R-:W2:Y:S01]  /*1430*/  LDCU.64 UR22, c[0x0][0x348] ;  /* 0x00006900ff1677ac */ /* 0x000ea20008000a00 */
[----:B------:R-:W-:Y:S01]  /*1440*/  UMOV UR6, URZ ;  /* 0x000000ff00067c82 */ /* 0x000fe20008000000 */
[----:B-1----:R-:W-:-:S04]  /*1450*/  UIADD3 UR5, UPT, UPT, UR13, 0x3f, URZ ;  /* 0x0000003f0d057890 */ /* 0x002fc8000fffe0ff */
[----:B------:R-:W-:-:S04]  /*1460*/  USHF.R.S32.HI UR4, URZ, 0x1f, UR5 ;  /* 0x0000001fff047899 */ /* 0x000fc80008011405 */
[----:B------:R-:W-:-:S04]  /*1470*/  ULEA.HI UR4, UR4, UR5, URZ, 0x6 ;  /* 0x0000000504047291 */ /* 0x000fc8000f8f30ff */
[----:B------:R-:W-:Y:S02]  /*1480*/  USHF.R.S32.HI UR15, URZ, 0x6, UR4 ;  /* 0x00000006ff0f7899 */ /* 0x000fe40008011404 */
[----:B------:R-:W-:Y:S02]  /*1490*/  UIADD3 UR4, UPT, UPT, UR13, -0x1, URZ ;  /* 0xffffffff0d047890 */ /* 0x000fe4000fffe0ff */
[----:B------:R-:W-:Y:S02]  /*14a0*/  UISETP.LT.U32.AND UP0, UPT, UR15, 0x5, UPT ;  /* 0x000000050f00788c */ /* 0x000fe4000bf01070 */
[----:B------:R-:W-:Y:S02]  /*14b0*/  UISETP.GE.U32.AND UP1, UPT, UR4, -0x7f, UPT ;  /* 0xffffff810400788c */ /* 0x000fe4000bf26070 */
[----:B------:R-:W-:Y:S02]  /*14c0*/  USEL UR14, UR15, 0x5, UP0 ;  /* 0x000000050f0e7887 */ /* 0x000fe40008000000 */
[----:B------:R-:W-:-:S02]  /*14d0*/  UIADD3 UR13, UPT, UPT, UR13, 0x7e, URZ ;  /* 0x0000007e0d0d7890 */ /* 0x000fc4000fffe0ff */
[----:B------:R-:W-:Y:S02]  /*14e0*/  UIADD3 UR5, UPT, UPT, UR14, -0x1, URZ ;  /* 0xffffffff0e057890 */ /* 0x000fe4000fffe0ff */
[----:B------:R-:W-:-:S03]  /*14f0*/  UIADD3 UR7, UPT, UPT, UR15, -UR14, URZ ;  /* 0x8000000e0f077290 */ /* 0x000fc6000fffe0ff */
[----:B------:R-:W-:-:S04]  /*1500*/  @UP1 UIADD3 UR5, UPT, UPT, UR14, URZ, URZ ;  /* 0x000000ff0e051290 */ /* 0x000fc8000fffe0ff */
[----:B--2---:R-:W-:-:S12]  /*1510*/  UIADD3 UR5, UPT, UPT, UR5, 0x1, URZ ;  /* 0x0000000105057890 */ /* 0x004fd8000fffe0ff */
.L_x_35:
[----:B------:R-:W-:Y:S01]  /*1520*/  UISETP.NE.AND UP0, UPT, UR37, URZ, UPT ;  /* 0x000000ff2500728c */ /* 0x000fe2000bf05270 */
[----:B------:R-:W1:Y:S08]  /*1530*/  S2UR UR37, SR_CgaCtaId ;  /* 0x00000000002579c3 */ /* 0x000e700000008800 */
[----:B------:R-:W-:Y:S05]  /*1540*/  BRA.U UP0, `(.L_x_18) ;  /* 0x0000000100347547 */ /* 0x000fea000b800000 */
[----:B------:R-:W2:Y:S01]  /*1550*/  S2R R2, SR_CgaCtaId ;  /* 0x0000000000027919 */ /* 0x000ea20000008800 */
[----:B------:R-:W-:-:S04]  /*1560*/  MOV R3, 0x400 ;  /* 0x0000040000037802 */ /* 0x000fc80000000f00 */
[----:B--2---:R-:W-:Y:S02]  /*1570*/  LEA R3, R2, R3, 0x18 ;  /* 0x0000000302037211 */ /* 0x004fe400078ec0ff */
[----:B------:R-:W-:-:S03]  /*1580*/  SHF.L.U32 R2, R10, 0x1f, RZ ;  /* 0x0000001f0a027819 */ /* 0x000fc600000006ff */
[----:B------:R-:W-:-:S04]  /*1590*/  IMAD R3, R12, 0x8, R3 ;  /* 0x000000080c037824 */ /* 0x000fc800078e0203 */
[----:B------:R-:W2:Y:S02]  /*15a0*/  SYNCS.PHASECHK.TRANS64.TRYWAIT P0, [R3+URZ+0xf0], R2 ;  /* 0x0000f002030075a7 */ /* 0x000ea400080011ff */
[----:B--2---:R-:W-:Y:S05]  /*15b0*/  @!P0 BRA `(.L_x_19) ;  /* 0x0000006c00008947 */ /* 0x004fea0003800000 */
.L_x_107:
[----:B------:R-:W-:Y:S01]  /*15c0*/  VIADD R12, R12, 0x1 ;  /* 0x000000010c0c7836 */ /* 0x000fe20000000000 */
[----:B------:R2:W-:Y:S04]  /*15d0*/  SYNCS.ARRIVE.TRANS64.A1T0 RZ, [R3+URZ+0xe0], RZ ;  /* 0x0000e0ff03ff79a7 */ /* 0x0005e800081000ff */
[----:B------:R-:W-:-:S04]  /*15e0*/  ISETP.NE.AND P0, PT, R12, 0x2, PT ;  /* 0x000000020c00780c */ /* 0x000fc80003f05270 */
[----:B------:R-:W-:Y:S02]  /*15f0*/  SEL R12, R12, RZ, P0 ;  /* 0x000000ff0c0c7207 */ /* 0x000fe40000000000 */
[----:B--2---:R-:W-:-:S04]  /*1600*/  SEL R3, RZ, 0x1, P0 ;  /* 0x00000001ff037807 */ /* 0x004fc80000000000 */
[----:B------:R-:W-:-:S07]  /*1610*/  LOP3.LUT R10, R10, R3, RZ, 0x3c, !PT ;  /* 0x000000030a0a7212 */ /* 0x000fce00078e3cff */
.L_x_18:
[----:B------:R-:W-:Y:S01]  /*1620*/  UMOV UR4, 0x400 ;  /* 0x0000040000047882 */ /* 0x000fe20000000000 */
[----:B------:R-:W-:Y:S01]  /*1630*/  SHF.L.U32 R2, R15, 0x1f, RZ ;  /* 0x0000001f0f027819 */ /* 0x000fe200000006ff */
[----:B-1----:R-:W-:Y:S01]  /*1640*/  ULEA UR4, UR37, UR4, 0x18 ;  /* 0x0000000425047291 */ /* 0x002fe2000f8ec0ff */
[----:B------:R-:W-:Y:S01]  /*1650*/  R2UR UR35, R21 ;  /* 0x00000000152372ca */ /* 0x000fe200000e0000 */
[----:B------:R-:W-:Y:S01]  /*1660*/  UISETP.GE.U32.AND UP0, UPT, UR13, 0x7f, UPT ;  /* 0x0000007f0d00788c */ /* 0x000fe2000bf06070 */
[----:B------:R-:W-:Y:S01]  /*1670*/  R2UR UR11, R20 ;  /* 0x00000000140b72ca */ /* 0x000fe200000e0000 */
[----:B------:R-:W-:Y:S01]  /*1680*/  ULEA UR8, UR6, UR4, 0x3 ;  /* 0x0000000406087291 */ /* 0x000fe2000f8e18ff */
[----:B------:R-:W-:-:S08]  /*1690*/  UMOV UR24, URZ ;  /* 0x000000ff00187c82 */ /* 0x000fd00008000000 */
[----:B------:R1:W2:Y:S01]  /*16a0*/  SYNCS.PHASECHK.TRANS64.TRYWAIT P0, [UR8+0x28], R2 ;  /* 0x00002802ff0075a7 */ /* 0x0002a20008001108 */
[----:B------:R-:W-:Y:S02]  /*16b0*/  USHF.L.U32 UR35, UR35, 0x7, URZ ;  /* 0x0000000723237899 */ /* 0x000fe400080006ff */
[----:B------:R-:W-:Y:S01]  /*16c0*/  USHF.L.U32 UR11, UR11, 0x7, URZ ;  /* 0x000000070b0b7899 */ /* 0x000fe200080006ff */
[----:B------:R-:W-:Y:S11]  /*16d0*/  BRA.U !UP0, `(.L_x_20) ;  /* 0x0000000108a47547 */ /* 0x000ff6000b800000 */
[----:B------:R-:W-:Y:S01]  /*16e0*/  UMOV UR16, URZ ;  /* 0x000000ff00107c82 */ /* 0x000fe20008000000 */
[----:B------:R-:W-:-:S05]  /*16f0*/  UMOV UR17, UR6 ;  /* 0x0000000600117c82 */ /* 0x000fca0008000000 */
.L_x_25:
[----:B-1----:R-:W-:Y:S01]  /*1700*/  ULEA UR33, UR17, UR4, 0x3 ;  /* 0x0000000411217291 */ /* 0x002fe2000f8e18ff */
[----:B--2---:R-:W-:Y:S01]  /*1710*/  @!P5 MOV R3, 0x4000 ;  /* 0x000040000003d802 */ /* 0x004fe20000000f00 */
[----:B--2---:R-:W-:Y:S10]  /*1720*/  @P0 BRA `(.L_x_21) ;  /* 0x00000000000c0947 */ /* 0x004ff40003800000 */
[----:B------:R-:W-:-:S04]  /*1730*/  SHF.L.U32 R5, R15, 0x1f, RZ ;  /* 0x0000001f0f057819 */ /* 0x000fc800000006ff */
[----:B------:R-:W2:Y:S02]  /*1740*/  SYNCS.PHASECHK.TRANS64.TRYWAIT P0, [UR33+0x28], R5 ;  /* 0x00002805ff0075a7 */ /* 0x000ea40008001121 */
[----:B--2---:R-:W-:Y:S05]  /*1750*/  @!P0 BRA `(.L_x_22) ;  /* 0x0000006800ac8947 */ /* 0x004fea0003800000 */
.L_x_21:
[----:B------:R2:W-:Y:S01]  /*1760*/  @!P5 SYNCS.ARRIVE.TRANS64 RZ, [UR33], R3 ;  /* 0x00000003ffffd9a7 */ /* 0x0005e20008000021 */
[----:B------:R-:W-:Y:S04]  /*1770*/  BSSY.RECONVERGENT B0, `(.L_x_23) ;  /* 0x0000003000007945 */ /* 0x000fe80003800200 */
[----:B------:R-:W-:Y:S05]  /*1780*/  @P4 BRA `(.L_x_24) ;  /* 0x0000000000044947 */ /* 0x000fea0003800000 */
[----:B------:R-:W-:Y:S05]  /*1790*/  BPT.TRAP 0x1 ;  /* 0x000000040000795c */ /* 0x000fea0000300000 */
.L_x_24:
[----:B------:R-:W-:Y:S05]  /*17a0*/  BSYNC.RECONVERGENT B0 ;  /* 0x0000000000007941 */ /* 0x000fea0003800200 */
.L_x_23:
[----:B------:R-:W-:Y:S02]  /*17b0*/  UIADD3 UR6, UPT, UPT, UR17, 0x1, URZ ;  /* 0x0000000111067890 */ /* 0x000fe4000fffe0ff */
[----:B------:R-:W-:Y:S02]  /*17c0*/  UIADD3 UR26, UP1, UPT, UR22, 0x80, URZ ;  /* 0x00000080161a7890 */ /* 0x000fe4000ff3e0ff */
[----:B------:R-:W-:Y:S02]  /*17d0*/  UISETP.NE.AND UP0, UPT, UR6, 0x5, UPT ;  /* 0x000000050600788c */ /* 0x000fe4000bf05270 */
[----:B------:R-:W-:Y:S02]  /*17e0*/  USHF.L.U32 UR34, UR16, 0x6, URZ ;  /* 0x0000000610227899 */ /* 0x000fe400080006ff */
[----:B------:R-:W-:Y:S02]  /*17f0*/  USEL UR9, URZ, 0x1, UP0 ;  /* 0x00000001ff097887 */ /* 0x000fe40008000000 */
[----:B------:R-:W-:-:S02]  /*1800*/  USEL UR6, UR6, URZ, UP0 ;  /* 0x000000ff06067287 */ /* 0x000fc40008000000 */
[----:B------:R-:W-:Y:S02]  /*1810*/  UIADD3 UR20, UP0, UPT, UR22, 0x180, URZ ;  /* 0x0000018016147890 */ /* 0x000fe4000ff1e0ff */
[----:B------:R-:W-:Y:S01]  /*1820*/  ULEA UR8, UR6, UR4, 0x3 ;  /* 0x0000000406087291 */ /* 0x000fe2000f8e18ff */
[----:B------:R-:W-:Y:S01]  /*1830*/  LOP3.LUT R15, R15, UR9, RZ, 0x3c, !PT ;  /* 0x000000090f0f7c12 */ /* 0x000fe2000f8e3cff */
[----:B------:R-:W-:Y:S02]  /*1840*/  UIADD3.X UR27, UPT, UPT, URZ, UR23, URZ, UP1, !UPT ;  /* 0x00000017ff1b7290 */ /* 0x000fe40008ffe4ff */
[----:B------:R-:W-:Y:S01]  /*1850*/  UIADD3.X UR21, UPT, UPT, URZ, UR23, URZ, UP0, !UPT ;  /* 0x00000017ff157290 */ /* 0x000fe200087fe4ff */
[----:B-1----:R-:W-:Y:S01]  /*1860*/  SHF.L.U32 R2, R15, 0x1f, RZ ;  /* 0x0000001f0f027819 */ /* 0x002fe200000006ff */
[----:B------:R-:W-:Y:S01]  /*1870*/  UMOV UR18, 0x0 ;  /* 0x0000000000127882 */ /* 0x000fe20000000000 */
[----:B------:R-:W-:Y:S01]  /*1880*/  UMOV UR19, 0x10000000 ;  /* 0x1000000000137882 */ /* 0x000fe20000000000 */
[----:B------:R-:W-:Y:S01]  /*1890*/  UMOV UR12, UR36 ;  /* 0x00000024000c7c82 */ /* 0x000fe20008000000 */
[----:B------:R1:W1:Y:S01]  /*18a0*/  SYNCS.PHASECHK.TRANS64.TRYWAIT P0, [UR8+0x28], R2 ;  /* 0x00002802ff0075a7 */ /* 0x0002620008001108 */
[----:B------:R-:W-:Y:S01]  /*18b0*/  ULEA UR8, UR17, UR4, 0xd ;  /* 0x0000000411087291 */ /* 0x000fe2000f8e68ff */
[----:B------:R-:W-:Y:S01]  /*18c0*/  UMOV UR9, UR33 ;  /* 0x0000002100097c82 */ /* 0x000fe20008000000 */
[----:B------:R-:W-:-:S02]  /*18d0*/  UMOV UR10, UR34 ;  /* 0x00000022000a7c82 */ /* 0x000fc40008000000 */
[----:B------:R-:W-:Y:S02]  /*18e0*/  UIADD3 UR32, UPT, UPT, UR8, 0x8400, URZ ;  /* 0x0000840008207890 */ /* 0x000fe4000fffe0ff */
[----:B------:R-:W-:Y:S02]  /*18f0*/  UIADD3 UR8, UPT, UPT, UR8, 0x12400, URZ ;  /* 0x0001240008087890 */ /* 0x000fe4000fffe0ff */
[----:B------:R-:W-:Y:S01]  /*1900*/  UIADD3 UR16, UPT, UPT, UR16, 0x1, URZ ;  /* 0x0000000110107890 */ /* 0x000fe2000fffe0ff */
[----:B------:R-:W-:Y:S01]  /*1910*/  UMOV UR24, UR5 ;  /* 0x0000000500187c82 */ /* 0x000fe20008000000 */
[----:B------:R-:W-:Y:S02]  /*1920*/  UMOV UR17, UR6 ;  /* 0x0000000600117c82 */ /* 0x000fe40008000000 */
[----:B------:R-:W-:Y:S01]  /*1930*/  UISETP.NE.AND UP0, UPT, UR16, UR5, UPT ;  /* 0x000000051000728c */ /* 0x000fe2000bf05270 */
[----:B------:R1:W-:Y:S02]  /*1940*/  UTMALDG.3D [UR32], [UR26], desc[UR18] ;  /* 0x000012201a0075b4 */ /* 0x0003e40008011000 */
[----:B------:R1:W-:Y:S06]  /*1950*/  UTMALDG.3D [UR8], [UR20], desc[UR18] ;  /* 0x00001208140075b4 */ /* 0x0003ec0008011000 */
[----:B------:R-:W-:Y:S05]  /*1960*/  BRA.U UP0, `(.L_x_25) ;  /* 0xfffffffd00647547 */ /* 0x000fea000b83ffff */
.L_x_20:
[----:B-1----:R-:W-:Y:S01]  /*1970*/  ULEA UR8, UR6, UR4, 0x3 ;  /* 0x0000000406087291 */ /* 0x002fe2000f8e18ff */
[----:B------:R-:W-:Y:S01]  /*1980*/  SHF.L.U32 R2, R15, 0x1f, RZ ;  /* 0x0000001f0f027819 */ /* 0x000fe200000006ff */
[----:B------:R-:W-:Y:S01]  /*1990*/  @!P1 SYNCS.ARRIVE.TRANS64.A1T0 RZ, [UR4+0x78], RZ ;  /* 0x000078ffffff99a7 */ /* 0x000fe20008100004 */
[----:B------:R-:W-:-:S06]  /*19a0*/  UISETP.GT.AND UP0, UPT, UR15, UR14, UPT ;  /* 0x0000000e0f00728c */ /* 0x000fcc000bf04270 */
[----:B--2---:R1:W2:Y:S03]  /*19b0*/  SYNCS.PHASECHK.TRANS64.TRYWAIT P0, [UR8+0x28], R2 ;  /* 0x00002802ff0075a7 */ /* 0x0042a60008001108 */
[----:B------:R-:W-:Y:S05]  /*19c0*/  BRA.U !UP0, `(.L_x_26) ;  /* 0x0000000108a87547 */ /* 0x000fea000b800000 */
[----:B------:R-:W-:Y:S01]  /*19d0*/  UIADD3 UR21, UPT, UPT, UR7, UR24, URZ ;  /* 0x0000001807157290 */ /* 0x000fe2000fffe0ff */
[----:B------:R-:W-:-:S11]  /*19e0*/  UMOV UR25, UR6 ;  /* 0x0000000600197c82 */ /* 0x000fd60008000000 */
.L_x_31:
[----:B-1----:R-:W-:Y:S01]  /*19f0*/  ULEA UR17, UR25, UR4, 0x3 ;  /* 0x0000000419117291 */ /* 0x002fe2000f8e18ff */
[----:B--2---:R-:W-:Y:S01]  /*1a00*/  @!P5 MOV R3, 0x4000 ;  /* 0x000040000003d802 */ /* 0x004fe20000000f00 */
[----:B--2---:R-:W-:Y:S10]  /*1a10*/  @P0 BRA `(.L_x_27) ;  /* 0x00000000000c0947 */ /* 0x004ff40003800000 */
[----:B------:R-:W-:-:S04]  /*1a20*/  SHF.L.U32 R5, R15, 0x1f, RZ ;  /* 0x0000001f0f057819 */ /* 0x000fc800000006ff */
[----:B------:R-:W2:Y:S02]  /*1a30*/  SYNCS.PHASECHK.TRANS64.TRYWAIT P0, [UR17+0x28], R5 ;  /* 0x00002805ff0075a7 */ /* 0x000ea40008001111 */
[----:B--2---:R-:W-:Y:S05]  /*1a40*/  @!P0 BRA `(.L_x_28) ;  /* 0x0000006800088947 */ /* 0x004fea0003800000 */
.L_x_27:
[----:B------:R2:W-:Y:S01]  /*1a50*/  @!P5 SYNCS.ARRIVE.TRANS64 RZ, [UR17], R3 ;  /* 0x00000003ffffd9a7 */ /* 0x0005e20008000011 */
[----:B------:R-:W-:Y:S04]  /*1a60*/  BSSY.RECONVERGENT B0, `(.L_x_29) ;  /* 0x0000003000007945 */ /* 0x000fe80003800200 */
[----:B------:R-:W-:Y:S05]  /*1a70*/  @P4 BRA `(.L_x_30) ;  /* 0x0000000000044947 */ /* 0x000fea0003800000 */
[----:B------:R-:W-:Y:S05]  /*1a80*/  BPT.TRAP 0x1 ;  /* 0x000000040000795c */ /* 0x000fea0000300000 */
.L_x_30:
[----:B------:R-:W-:Y:S05]  /*1a90*/  BSYNC.RECONVERGENT B0 ;  /* 0x0000000000007941 */ /* 0x000fea0003800200 */
.L_x_29:
        /* <DEDUP_REMOVED lines=20> */
[----:B------:R-:W-:Y:S01]  /*1be0*/  UIADD3 UR8, UPT, UPT, UR8, 0x12400, URZ ;  /* 0x0001240008087890 */ /* 0x000fe2000fffe0ff */
[----:B------:R-:W-:Y:S01]  /*1bf0*/  UMOV UR9, UR17 ;  /* 0x0000001100097c82 */ /* 0x000fe20008000000 */
[----:B------:R-:W-:Y:S01]  /*1c00*/  UMOV UR10, UR18 ;  /* 0x00000012000a7c82 */ /* 0x000fe20008000000 */
[----:B------:R-:W-:Y:S01]  /*1c10*/  UIADD3 UR24, UPT, UPT, UR24, 0x1, URZ ;  /* 0x0000000118187890 */ /* 0x000fe2000fffe0ff */
[----:B------:R-:W-:-:S03]  /*1c20*/  UMOV UR25, UR6 ;  /* 0x0000000600197c82 */ /* 0x000fc60008000000 */
[----:B------:R1:W-:Y:S01]  /*1c30*/  UTMALDG.3D [UR16], [UR30], desc[UR26] ;  /* 0x00001a101e0075b4 */ /* 0x0003e20008011000 */
[----:B------:R-:W-:Y:S01]  /*1c40*/  UISETP.NE.AND UP0, UPT, UR24, UR21, UPT ;  /* 0x000000151800728c */ /* 0x000fe2000bf05270 */
[----:B------:R1:W-:Y:S08]  /*1c50*/  UTMALDG.3D [UR8], [UR28], desc[UR26] ;  /* 0x00001a081c0075b4 */ /* 0x0003f00008011000 */
[----:B------:R-:W-:Y:S05]  /*1c60*/  BRA.U UP0, `(.L_x_31) ;  /* 0xfffffffd00607547 */ /* 0x000fea000b83ffff */
.L_x_26:
[C---:B-1----:R-:W-:Y:S01]  /*1c70*/  LEA R2, R14.reuse, UR4, 0x3 ;  /* 0x000000040e027c11 */ /* 0x042fe2000f8e18ff */
[----:B------:R-:W-:Y:S01]  /*1c80*/  NOP ;  /* 0x0000000000007918 */ /* 0x000fe20000000000 */
[----:B--2---:R-:W-:Y:S02]  /*1c90*/  SHF.L.U32 R3, R13, 0x1f, RZ ;  /* 0x0000001f0d037819 */ /* 0x004fe400000006ff */
[----:B------:R-:W-:Y:S02]  /*1ca0*/  LEA R4, R14, UR4, 0x4 ;  /* 0x000000040e047c11 */ /* 0x000fe4000f8e20ff */
[----:B------:R-:W1:Y:S02]  /*1cb0*/  SYNCS.PHASECHK.TRANS64.TRYWAIT P0, [R2+URZ+0x80], R3 ;  /* 0x00008003020075a7 */ /* 0x000e6400080011ff */
[----:B-1----:R-:W-:Y:S05]  /*1cc0*/  @!P0 BRA `(.L_x_32) ;  /* 0x0000006400808947 */ /* 0x002fea0003800000 */
.L_x_110:
[----:B------:R-:W2:Y:S01]  /*1cd0*/  LDS.128 R4, [R4+0x110] ;  /* 0x0001100004047984 */ /* 0x000ea20000000c00 */
[----:B---3--:R-:W-:Y:S01]  /*1ce0*/  ISETP.GE.AND P0, PT, R72, 0x1, PT ;  /* 0x000000014800780c */ /* 0x008fe20003f06270 */
[----:B-1----:R-:W-:Y:S01]  /*1cf0*/  VIADD R2, R2, 0x90 ;  /* 0x0000009002027836 */ /* 0x002fe20000000000 */
[----:B------:R-:W-:Y:S01]  /*1d00*/  @!PT LDS RZ, [RZ] ;  /* 0x00000000fffff984 */ /* 0x000fe20000000800 */
[----:B------:R-:W-:Y:S01]  /*1d10*/  @!PT LDS RZ, [RZ] ;  /* 0x00000000fffff984 */ /* 0x000fe20000000800 */
[----:B------:R-:W-:Y:S01]  /*1d20*/  @!PT LDS RZ, [RZ] ;  /* 0x00000000fffff984 */ /* 0x000fe20000000800 */
[----:B------:R-:W-:Y:S01]  /*1d30*/  @!PT LDS RZ, [RZ] ;  /* 0x00000000fffff984 */ /* 0x000fe20000000800 */
[----:B------:R1:W-:Y:S06]  /*1d40*/  MEMBAR.ALL.CTA ;  /* 0x0000000000007992 */ /* 0x0003ec0000008000 */
[----:B-1----:R-:W1:Y:S01]  /*1d50*/  FENCE.VIEW.ASYNC.S ;  /* 0x00000000000073c6 */ /* 0x002e620000000000 */
[----:B------:R-:W-:-:S04]  /*1d60*/  PRMT R2, RZ, 0x654, R2 ;  /* 0x00000654ff027816 */ /* 0x000fc80000000002 */
[----:B-1----:R1:W-:Y:S01]  /*1d70*/  SYNCS.ARRIVE.TRANS64.RED.A1T0 RZ, [R2+URZ], RZ ;  /* 0x000000ff02ff79a7 */ /* 0x0023e200081004ff */
[----:B--2---:R-:W-:-:S13]  /*1d80*/  LOP3.LUT P2, RZ, R6, 0x1, RZ, 0xc0, !PT ;  /* 0x0000000106ff7812 */ /* 0x004fda000784c0ff */
[----:B------:R-:W-:Y:S01]  /*1d90*/  @P2 SHF.R.U32.HI R3, RZ, 0x10, R5 ;  /* 0x00000010ff032819 */ /* 0x000fe20000011605 */
[----:B------:R-:W-:Y:S01]  /*1da0*/  VOTEU.ANY UP0, P2 ;  /* 0x0000000000ff7886 */ /* 0x000fe20001000100 */
[----:B------:R-:W-:Y:S02]  /*1db0*/  @P2 MOV R11, R4 ;  /* 0x00000004000b2202 */ /* 0x000fe40000000f00 */
[----:B------:R-:W-:Y:S02]  /*1dc0*/  @P2 R2UR.BROADCAST UR8, R3 ;  /* 0x00000000030822ca */ /* 0x000fe400008e0000 */
[----:B------:R-:W-:-:S11]  /*1dd0*/  @P2 LOP3.LUT R8, R5, 0xffff, RZ, 0xc0, !PT ;  /* 0x0000ffff05082812 */ /* 0x000fd600078ec0ff */
[----:B------:R-:W-:Y:S01]  /*1de0*/  @UP0 UMOV UR36, UR8 ;  /* 0x0000000800240c82 */ /* 0x000fe20008000000 */
[----:B-1----:R-:W-:Y:S05]  /*1df0*/  @!P0 BRA `(.L_x_33) ;  /* 0x0000000000b88947 */ /* 0x002fea0003800000 */
[----:B------:R-:W4:Y:S01]  /*1e00*/  LDC.64 R4, c[0x0][0xb18] ;  /* 0x0002c600ff047b82 */ /* 0x000f220000000a00 */
[----:B------:R-:W-:-:S07]  /*1e10*/  ISETP.NE.AND P3, PT, R72, 0x1, PT ;  /* 0x000000014800780c */ /* 0x000fce0003f65270 */
[----:B------:R-:W1:Y:S08]  /*1e20*/  LDC.64 R6, c[0x0][0xb10] ;  /* 0x0002c400ff067b82 */ /* 0x000e700000000a00 */
[----:B------:R-:W2:Y:S08]  /*1e30*/  LDC R16, c[0x0][0xb20] ;  /* 0x0002c800ff107b82 */ /* 0x000eb00000000800 */
[----:B------:R-:W3:Y:S01]  /*1e40*/  LDC R18, c[0x0][0xb0c] ;  /* 0x0002c300ff127b82 */ /* 0x000ee20000000800 */
[----:B----4-:R-:W-:Y:S01]  /*1e50*/  IMAD.HI.U32 R17, R0, R5, RZ ;  /* 0x0000000500117227 */ /* 0x010fe200078e00ff */
[----:B------:R-:W-:-:S03]  /*1e60*/  ISETP.NE.AND P0, PT, R4, 0x1, PT ;  /* 0x000000010400780c */ /* 0x000fc60003f05270 */
[----:B------:R-:W-:-:S03]  /*1e70*/  IMAD.HI.U32 R5, R8, R5, RZ ;  /* 0x0000000508057227 */ /* 0x000fc600078e00ff */
[----:B------:R-:W4:Y:S01]  /*1e80*/  LDC.64 R2, c[0x0][0xb28] ;  /* 0x0002ca00ff027b82 */ /* 0x000f220000000a00 */
[----:B-1----:R-:W-:-:S04]  /*1e90*/  IMAD.HI.U32 R20, R9, R6, RZ ;  /* 0x0000000609147227 */ /* 0x002fc800078e00ff */
[----:B------:R-:W-:Y:S01]  /*1ea0*/  IMAD.HI.U32 R22, R11, R6, RZ ;  /* 0x000000060b167227 */ /* 0x000fe200078e00ff */
[----:B------:R-:W-:Y:S02]  /*1eb0*/  SHF.R.U32.HI R20, RZ, R7, R20 ;  /* 0x00000007ff147219 */ /* 0x000fe40000011614 */
[-C--:B--2---:R-:W-:Y:S02]  /*1ec0*/  SHF.R.U32.HI R17, RZ, R16.reuse, R17 ;  /* 0x00000010ff117219 */ /* 0x084fe40000011611 */
[----:B------:R-:W-:Y:S02]  /*1ed0*/  SHF.R.U32.HI R5, RZ, R16, R5 ;  /* 0x00000010ff057219 */ /* 0x000fe40000011605 */
[----:B------:R-:W-:Y:S02]  /*1ee0*/  SEL R17, R0, R17, !P0 ;  /* 0x0000001100117207 */ /* 0x000fe40004000000 */
[----:B------:R-:W-:Y:S02]  /*1ef0*/  SHF.R.U32.HI R22, RZ, R7, R22 ;  /* 0x00000007ff167219 */ /* 0x000fe40000011616 */
[----:B---3--:R-:W-:-:S02]  /*1f00*/  ISETP.NE.AND P1, PT, R18, 0x1, PT ;  /* 0x000000011200780c */ /* 0x008fc40003f25270 */
[----:B------:R-:W-:Y:S02]  /*1f10*/  SEL R5, R8, R5, !P0 ;  /* 0x0000000508057207 */ /* 0x000fe40004000000 */
[----:B------:R-:W-:Y:S02]  /*1f20*/  SEL R19, R9, R20, !P1 ;  /* 0x0000001409137207 */ /* 0x000fe40004800000 */
[----:B------:R-:W-:Y:S01]  /*1f30*/  SEL R7, R11, R22, !P1 ;  /* 0x000000160b077207 */ /* 0x000fe20004800000 */
[----:B----4-:R-:W-:-:S04]  /*1f40*/  IMAD.HI.U32 R20, R17, R2, RZ ;  /* 0x0000000211147227 */ /* 0x010fc800078e00ff */
[----:B------:R-:W-:Y:S01]  /*1f50*/  IMAD.HI.U32 R6, R19, R2, RZ ;  /* 0x0000000213067227 */ /* 0x000fe200078e00ff */
[----:B------:R-:W-:-:S04]  /*1f60*/  @P3 SHF.R.U32.HI R17, RZ, R3, R20 ;  /* 0x00000003ff113219 */ /* 0x000fc80000011614 */
[----:B------:R-:W-:Y:S01]  /*1f70*/  @P3 SHF.R.U32.HI R19, RZ, R3, R6 ;  /* 0x00000003ff133219 */ /* 0x000fe20000011606 */
[----:B------:R-:W-:-:S04]  /*1f80*/  IMAD R17, R72, R17, RZ ;  /* 0x0000001148117224 */ /* 0x000fc800078e02ff */
[----:B------:R-:W-:Y:S01]  /*1f90*/  IMAD R6, R72, R19, RZ ;  /* 0x0000001348067224 */ /* 0x000fe200078e02ff */
[C---:B------:R-:W-:Y:S02]  /*1fa0*/  ISETP.GE.AND P0, PT, R5.reuse, R17, PT ;  /* 0x000000110500720c */ /* 0x040fe40003f06270 */
[----:B------:R-:W-:Y:S02]  /*1fb0*/  IADD3 R17, PT, PT, -R5, RZ, RZ ;  /* 0x000000ff05117210 */ /* 0x000fe40007ffe1ff */
[----:B------:R-:W-:Y:S01]  /*1fc0*/  ISETP.GE.OR P0, PT, R7, R6, P0 ;  /* 0x000000060700720c */ /* 0x000fe20000706670 */
[----:B------:R-:W-:-:S04]  /*1fd0*/  IMAD.HI.U32 R6, R5, R2, RZ ;  /* 0x0000000205067227 */ /* 0x000fc800078e00ff */
[----:B------:R-:W-:Y:S01]  /*1fe0*/  IMAD R8, R4, R17, R8 ;  /* 0x0000001104087224 */ /* 0x000fe200078e0208 */
[----:B------:R-:W-:-:S04]  /*1ff0*/  SHF.R.U32.HI R6, RZ, R3, R6 ;  /* 0x00000003ff067219 */ /* 0x000fc80000011606 */
[----:B------:R-:W-:-:S03]  /*2000*/  SEL R6, R5, R6, !P3 ;  /* 0x0000000605067207 */ /* 0x000fc60005800000 */
[----:B------:R-:W-:-:S04]  /*2010*/  @!P0 IMAD.HI.U32 R16, R7, R2, RZ ;  /* 0x0000000207108227 */ /* 0x000fc800078e00ff */
[----:B------:R-:W-:Y:S01]  /*2020*/  IMAD.MOV R2, RZ, RZ, -R6 ;  /* 0x000000ffff027224 */ /* 0x000fe200078e0a06 */
[----:B------:R-:W-:-:S03]  /*2030*/  @!P0 SHF.R.U32.HI R16, RZ, R3, R16 ;  /* 0x00000003ff108219 */ /* 0x000fc60000011610 */
[----:B------:R-:W-:Y:S01]  /*2040*/  IMAD R2, R72, R2, R5 ;  /* 0x0000000248027224 */ /* 0x000fe200078e0205 */
        /* <DEDUP_REMOVED lines=9> */
.L_x_33:
[----:B------:R-:W1:Y:S02]  /*20e0*/  LDCU UR8, c[0x0][0xb30] ;  /* 0x00016600ff0877ac */ /* 0x000e640008000800 */
[----:B-1----:R-:W-:-:S09]  /*20f0*/  UISETP.NE.AND UP0, UPT, UR8, 0x1, UPT ;  /* 0x000000010800788c */ /* 0x002fd2000bf05270 */
[----:B------:R-:W-:Y:S05]  /*2100*/  BRA.U UP0, `(.L_x_34) ;  /* 0x0000000100407547 */ /* 0x000fea000b800000 */
[----:B------:R-:W1:Y:S08]  /*2110*/  LDC.64 R4, c[0x0][0xb10] ;  /* 0x0002c400ff047b82 */ /* 0x000e700000000a00 */
[----:B------:R-:W2:Y:S08]  /*2120*/  LDC.64 R2, c[0x0][0xb18] ;  /* 0x0002c600ff027b82 */ /* 0x000eb00000000a00 */
[----:B------:R-:W3:Y:S08]  /*2130*/  LDC R6, c[0x0][0xb20] ;  /* 0x0002c800ff067b82 */ /* 0x000ef00000000800 */
[----:B------:R-:W4:Y:S01]  /*2140*/  LDC R16, c[0x0][0xb0c] ;  /* 0x0002c300ff107b82 */ /* 0x000f220000000800 */
[----:B-1----:R-:W-:-:S05]  /*2150*/  IMAD.HI.U32 R4, R11, R4, RZ ;  /* 0x000000040b047227 */ /* 0x002fca00078e00ff */
[----:B------:R-:W-:Y:S01]  /*2160*/  SHF.R.U32.HI R4, RZ, R5, R4 ;  /* 0x00000005ff047219 */ /* 0x000fe20000011604 */
[----:B--2---:R-:W-:Y:S01]  /*2170*/  IMAD.HI.U32 R3, R8, R3, RZ ;  /* 0x0000000308037227 */ /* 0x004fe200078e00ff */
[----:B------:R-:W-:-:S04]  /*2180*/  ISETP.NE.AND P0, PT, R2, 0x1, PT ;  /* 0x000000010200780c */ /* 0x000fc80003f05270 */
[----:B---3--:R-:W-:-:S04]  /*2190*/  SHF.R.U32.HI R3, RZ, R6, R3 ;  /* 0x00000006ff037219 */ /* 0x008fc80000011603 */
[----:B------:R-:W-:Y:S02]  /*21a0*/  SEL R3, R8, R3, !P0 ;  /* 0x0000000308037207 */ /* 0x000fe40004000000 */
[----:B----4-:R-:W-:-:S04]  /*21b0*/  ISETP.NE.AND P1, PT, R16, 0x1, PT ;  /* 0x000000011000780c */ /* 0x010fc80003f25270 */
[----:B------:R-:W-:-:S05]  /*21c0*/  SEL R4, R11, R4, !P1 ;  /* 0x000000040b047207 */ /* 0x000fca0004800000 */
[----:B------:R-:W-:Y:S02]  /*21d0*/  IMAD.IADD R5, R3, 0x1, -R4 ;  /* 0x0000000103057824 */ /* 0x000fe400078e0a04 */
[----:B------:R-:W-:Y:S02]  /*21e0*/  IMAD.IADD R3, R4, 0x1, -R3 ;  /* 0x0000000104037824 */ /* 0x000fe400078e0a03 */
[----:B------:R-:W-:Y:S02]  /*21f0*/  IMAD R11, R5, R16, R11 ;  /* 0x00000010050b7224 */ /* 0x000fe400078e020b */
[----:B------:R-:W-:-:S07]  /*2200*/  IMAD R8, R3, R2, R8 ;  /* 0x0000000203087224 */ /* 0x000fce00078e0208 */
.L_x_34:
[----:B------:R-:W-:Y:S01]  /*2210*/  VIADD R14, R14, 0x1 ;  /* 0x000000010e0e7836 */ /* 0x000fe20000000000 */
[----:B------:R-:W-:Y:S01]  /*2220*/  PLOP3.LUT P1, PT, PT, PT, PT, 0x80, 0x8 ;  /* 0x000000000008781c */ /* 0x000fe20003f2f070 */
[----:B------:R-:W-:Y:S02]  /*2230*/  IMAD.IADD R21, R11, 0x1, R170 ;  /* 0x000000010b157824 */ /* 0x000fe400078e02aa */
[----:B------:R-:W-:Y:S01]  /*2240*/  IMAD.IADD R20, R8, 0x1, R147 ;  /* 0x0000000108147824 */ /* 0x000fe200078e0293 */
[----:B------:R-:W-:-:S04]  /*2250*/  ISETP.NE.AND P0, PT, R14, 0x2, PT ;  /* 0x000000020e00780c */ /* 0x000fc80003f05270 */
[----:B------:R-:W-:Y:S02]  /*2260*/  SEL R2, RZ, 0x1, P0 ;  /* 0x00000001ff027807 */ /* 0x000fe40000000000 */
[----:B------:R-:W-:Y:S02]  /*2270*/  SEL R14, R14, RZ, P0 ;  /* 0x000000ff0e0e7207 */ /* 0x000fe40000000000 */
[----:B------:R-:W-:Y:S01]  /*2280*/  LOP3.LUT R13, R13, R2, RZ, 0x3c, !PT ;  /* 0x000000020d0d7212 */ /* 0x000fe200078e3cff */
[----:B------:R-:W-:Y:S06]  /*2290*/  @P2 BRA `(.L_x_35) ;  /* 0xfffffff000a02947 */ /* 0x000fec000383ffff */
[----:B------:R-:W-:Y:S01]  /*22a0*/  UIADD3 UR4, UPT, UPT, UR4, 0x28, URZ ;  /* 0x0000002804047890 */ /* 0x000fe2000fffe0ff */
[----:B------:R-:W-:-:S03]  /*22b0*/  SHF.L.U32 R3, R15, 0x1f, RZ ;  /* 0x0000001f0f037819 */ /* 0x000fc600000006ff */
[----:B------:R-:W-:-:S09]  /*22c0*/  ULEA UR5, UR6, UR4, 0x3 ;  /* 0x0000000406057291 */ /* 0x000fd2000f8e18ff */
[----:B------:R-:W1:Y:S02]  /*22d0*/  SYNCS.PHASECHK.TRANS64.TRYWAIT P0, [UR5], R3 ;  /* 0x00000003ff0075a7 */ /* 0x000e640008001105 */
[----:B-1----:R-:W-:Y:S05]  /*22e0*/  @!P0 BRA `(.L_x_36) ;  /* 0x00000060000c8947 */ /* 0x002fea0003800000 */
.L_x_112:
[----:B------:R-:W-:-:S04]  /*22f0*/  UIADD3 UR6, UPT, UPT, UR6, 0x1, URZ ;  /* 0x0000000106067890 */ /* 0x000fc8000fffe0ff */
[----:B------:R-:W-:-:S04]  /*2300*/  UISETP.NE.AND UP0, UPT, UR6, 0x5, UPT ;  /* 0x000000050600788c */ /* 0x000fc8000bf05270 */
[----:B------:R-:W-:Y:S02]  /*2310*/  USEL UR7, URZ, 0x1, UP0 ;  /* 0x00000001ff077887 */ /* 0x000fe40008000000 */
[----:B------:R-:W-:-:S04]  /*2320*/  USEL UR6, UR6, URZ, UP0 ;  /* 0x000000ff06067287 */ /* 0x000fc80008000000 */
[----:B------:R-:W-:Y:S01]  /*2330*/  ULEA UR5, UR6, UR4, 0x3 ;  /* 0x0000000406057291 */ /* 0x000fe2000f8e18ff */
[----:B------:R-:W-:-:S04]  /*2340*/  LOP3.LUT R2, R15, UR7, RZ, 0x3c, !PT ;  /* 0x000000070f027c12 */ /* 0x000fc8000f8e3cff */
[----:B-1----:R-:W-:-:S04]  /*2350*/  SHF.L.U32 R3, R2, 0x1f, RZ ;  /* 0x0000001f02037819 */ /* 0x002fc800000006ff */
[----:B------:R-:W1:Y:S02]  /*2360*/  SYNCS.PHASECHK.TRANS64.TRYWAIT P0, [UR5], R3 ;  /* 0x00000003ff0075a7 */ /* 0x000e640008001105 */
[----:B-1----:R-:W-:Y:S05]  /*2370*/  @!P0 BRA `(.L_x_37) ;  /* 0x0000006000008947 */ /* 0x002fea0003800000 */
.L_x_114:
        /* <DEDUP_REMOVED lines=9> */
.L_x_116:
        /* <DEDUP_REMOVED lines=9> */
.L_x_118:
[----:B------:R-:W-:-:S04]  /*24a0*/  UIADD3 UR6, UPT, UPT, UR6, 0x1, URZ ;  /* 0x0000000106067890 */ /* 0x000fc8000fffe0ff */
[----:B------:R-:W-:-:S04]  /*24b0*/  UISETP.NE.AND UP0, UPT, UR6, 0x5, UPT ;  /* 0x000000050600788c */ /* 0x000fc8000bf05270 */
[----:B------:R-:W-:Y:S02]  /*24c0*/  USEL UR5, URZ, 0x1, UP0 ;  /* 0x00000001ff057887 */ /* 0x000fe40008000000 */
[----:B------:R-:W-:-:S04]  /*24d0*/  USEL UR6, UR6, URZ, UP0 ;  /* 0x000000ff06067287 */ /* 0x000fc80008000000 */
[----:B------:R-:W-:Y:S01]  /*24e0*/  ULEA UR6, UR6, UR4, 0x3 ;  /* 0x0000000406067291 */ /* 0x000fe2000f8e18ff */
[----:B-1----:R-:W-:-:S04]  /*24f0*/  LOP3.LUT R3, R2, UR5, RZ, 0x3c, !PT ;  /* 0x0000000502037c12 */ /* 0x002fc8000f8e3cff */
[----:B------:R-:W-:Y:S01]  /*2500*/  SHF.L.U32 R3, R3, 0x1f, RZ ;  /* 0x0000001f03037819 */ /* 0x000fe200000006ff */
[----:B----4-:R-:W-:-:S07]  /*2510*/  IMAD.U32 R0, RZ, RZ, UR6 ;  /* 0x00000006ff007e24 */ /* 0x010fce000f8e00ff */
.L_x_40:
[----:B-1----:R1:W2:Y:S02]  /*2520*/  SYNCS.PHASECHK.TRANS64.TRYWAIT P0, [R0+URZ], R3 ;  /* 0x00000003000075a7 */ /* 0x0022a400080011ff */
[----:B--2---:R-:W-:Y:S05]  /*2530*/  @!P0 NANOSLEEP.SYNCS 0x989680 ;  /* 0x009896800000895d */ /* 0x004fea0003900000 */
[----:B------:R-:W2:Y:S02]  /*2540*/  @!P0 SYNCS.PHASECHK.TRANS64 P0, [R0+URZ], R3 ;  /* 0x00000003000085a7 */ /* 0x000ea400080010ff */
[----:B--2---:R-:W-:Y:S05]  /*2550*/  @P0 EXIT ;  /* 0x000000000000094d */ /* 0x004fea0003800000 */
[----:B------:R-:W-:Y:S05]  /*2560*/  BRA `(.L_x_40) ;  /* 0xfffffffc00ec7947 */ /* 0x000fea000383ffff */
.L_x_17:
[----:B------:R-:W-:-:S04]  /*2570*/  UISETP.NE.AND UP1, UPT, UR37, URZ, UPT ;  /* 0x000000ff2500728c */ /* 0x000fc8000bf25270 */
[----:B------:R-:W-:-:S09]  /*2580*/  UISETP.NE.OR UP1, UPT, UR8, 0x1, UP1 ;  /* 0x000000010800788c */ /* 0x000fd20008f25670 */
[----:B------:R-:W-:Y:S05]  /*2590*/  BRA.U UP1, `(.L_x_41) ;  /* 0x0000000501487547 */ /* 0x000fea000b800000 */
[----:B------:R-:W-:Y:S01]  /*25a0*/  ISETP.NE.AND P2, PT, R2, RZ, PT ;  /* 0x000000ff0200720c */ /* 0x000fe20003f45270 */
[----:B------:R-:W-:Y:S01]  /*25b0*/  IMAD.MOV.U32 R12, RZ, RZ, 0x1 ;  /* 0x00000001ff0c7424 */ /* 0x000fe200078e00ff */
[----:B------:R-:W-:Y:S02]  /*25c0*/  CS2R R10, SRZ ;  /* 0x00000000000a7805 */ /* 0x000fe4000001ff00 */
[----:B------:R-:W-:Y:S01]  /*25d0*/  CS2R R8, SRZ ;  /* 0x0000000000087805 */ /* 0x000fe2000001ff00 */
[----:B------:R-:W-:Y:S01]  /*25e0*/  UMOV UR4, 0x400 ;  /* 0x0000040000047882 */ /* 0x000fe20000000000 */
[----:B------:R-:W-:Y:S01]  /*25f0*/  UMOV UR6, URZ ;  /* 0x000000ff00067c82 */ /* 0x000fe20008000000 */
[----:B------:R-:W-:-:S12]  /*2600*/  ULEA UR37, UR37, UR4, 0x18 ;  /* 0x0000000425257291 */ /* 0x000fd8000f8ec0ff */
.L_x_45:
[----:B------:R-:W-:Y:S02]  /*2610*/  LEA R0, R8, UR37, 0x3 ;  /* 0x0000002508007c11 */ /* 0x000fe4000f8e18ff */
[----:B------:R-:W-:-:S03]  /*2620*/  SHF.L.U32 R5, R9, 0x1f, RZ ;  /* 0x0000001f09057819 */ /* 0x000fc600000006ff */
[----:B------:R-:W-:Y:S01]  /*2630*/  VIADD R4, R0, 0xf0 ;  /* 0x000000f000047836 */ /* 0x000fe20000000000 */
[----:B------:R-:W1:Y:S02]  /*2640*/  SYNCS.PHASECHK.TRANS64.TRYWAIT P0, [R0+URZ+0xe0], R5 ;  /* 0x0000e005000075a7 */ /* 0x000e6400080011ff */
[----:B-1----:R-:W-:Y:S05]  /*2650*/  @!P0 BRA `(.L_x_42) ;  /* 0x0000005c00908947 */ /* 0x002fea0003800000 */
.L_x_119:
[----:B------:R-:W-:Y:S01]  /*2660*/  ULEA UR5, UR6, UR37, 0x3 ;  /* 0x0000002506057291 */ /* 0x000fe2000f8e18ff */
[----:B------:R-:W-:Y:S02]  /*2670*/  PRMT R4, RZ, 0x654, R4 ;  /* 0x00000654ff047816 */ /* 0x000fe40000000004 */
[----:B-1----:R-:W-:Y:S01]  /*2680*/  SHF.L.U32 R5, R12, 0x1f, RZ ;  /* 0x0000001f0c057819 */ /* 0x002fe200000006ff */
[----:B------:R-:W-:Y:S01]  /*2690*/  UIADD3 UR4, UPT, UPT, UR5, 0x80, URZ ;  /* 0x0000008005047890 */ /* 0x000fe2000fffe0ff */
[----:B------:R1:W-:Y:S05]  /*26a0*/  SYNCS.ARRIVE.TRANS64.RED.A1T0 RZ, [R4+URZ], RZ ;  /* 0x000000ff04ff79a7 */ /* 0x0003ea00081004ff */
[----:B------:R-:W-:Y:S01]  /*26b0*/  IMAD.U32 R7, RZ, RZ, UR4 ;  /* 0x00000004ff077e24 */ /* 0x000fe2000f8e00ff */
[----:B------:R-:W2:Y:S04]  /*26c0*/  SYNCS.PHASECHK.TRANS64.TRYWAIT P0, [UR5+0x90], R5 ;  /* 0x00009005ff0075a7 */ /* 0x000ea80008001105 */
[----:B------:R-:W-:Y:S01]  /*26d0*/  PRMT R6, R2, 0x654, R7 ;  /* 0x0000065402067816 */ /* 0x000fe20000000007 */
[----:B-1----:R-:W-:Y:S01]  /*26e0*/  @!P2 IMAD.MOV.U32 R4, RZ, RZ, 0x10 ;  /* 0x00000010ff04a424 */ /* 0x002fe200078e00ff */
[----:B--2---:R-:W-:Y:S06]  /*26f0*/  @!P0 BRA `(.L_x_43) ;  /* 0x0000005c007c8947 */ /* 0x004fec0003800000 */
.L_x_121:
[----:B------:R-:W-:Y:S01]  /*2700*/  ULEA UR4, UR6, UR37, 0x4 ;  /* 0x0000002506047291 */ /* 0x000fe2000f8e20ff */
[----:B------:R-:W-:Y:S01]  /*2710*/  SEL R3, R6, R3, !P2 ;  /* 0x0000000306037207 */ /* 0x000fe20005000000 */
[----:B------:R-:W-:Y:S01]  /*2720*/  UIADD3 UR5, UPT, UPT, UR5, 0x80, URZ ;  /* 0x0000008005057890 */ /* 0x000fe2000fffe0ff */
[----:B-1----:R-:W-:Y:S01]  /*2730*/  LEA R0, R11, UR37, 0x3 ;  /* 0x000000250b007c11 */ /* 0x002fe2000f8e18ff */
[----:B------:R-:W-:Y:S01]  /*2740*/  UIADD3 UR4, UPT, UPT, UR4, 0x110, URZ ;  /* 0x0000011004047890 */ /* 0x000fe2000fffe0ff */
[----:B------:R-:W-:Y:S01]  /*2750*/  SHF.L.U32 R5, R10, 0x1f, RZ ;  /* 0x0000001f0a057819 */ /* 0x000fe200000006ff */
[----:B------:R1:W-:Y:S01]  /*2760*/  @!P2 SYNCS.ARRIVE.TRANS64.RED RZ, [R3+URZ], R4 ;  /* 0x0000000403ffa9a7 */ /* 0x0003e200080004ff */
[----:B------:R-:W-:Y:S01]  /*2770*/  UIADD3 UR6, UPT, UPT, UR6, 0x1, URZ ;  /* 0x0000000106067890 */ /* 0x000fe2000fffe0ff */
[----:B------:R-:W-:-:S03]  /*2780*/  VIADD R8, R8, 0x1 ;  /* 0x0000000108087836 */ /* 0x000fc60000000000 */
[----:B------:R-:W-:Y:S02]  /*2790*/  UISETP.NE.AND UP0, UPT, UR6, 0x2, UPT ;  /* 0x000000020600788c */ /* 0x000fe4000bf05270 */
[----:B------:R-:W-:Y:S06]  /*27a0*/  UGETNEXTWORKID.BROADCAST [UR4], [UR5] ;  /* 0x00000000040073ca */ /* 0x000fec0008000100 */
[----:B------:R-:W-:Y:S01]  /*27b0*/  USEL UR4, URZ, 0x1, UP0 ;  /* 0x00000001ff047887 */ /* 0x000fe20008000000 */
[----:B------:R-:W-:Y:S01]  /*27c0*/  ISETP.NE.AND P0, PT, R8, 0x2, PT ;  /* 0x000000020800780c */ /* 0x000fe20003f05270 */
[----:B------:R-:W-:Y:S01]  /*27d0*/  USEL UR6, UR6, URZ, UP0 ;  /* 0x000000ff06067287 */ /* 0x000fe20008000000 */
[----:B------:R-:W2:Y:S03]  /*27e0*/  SYNCS.PHASECHK.TRANS64.TRYWAIT P1, [R0+URZ+0x80], R5 ;  /* 0x00008005000075a7 */ /* 0x000ea600080211ff */
[----:B------:R-:W-:Y:S01]  /*27f0*/  LOP3.LUT R12, R12, UR4, RZ, 0x3c, !PT ;  /* 0x000000040c0c7c12 */ /* 0x000fe2000f8e3cff */
[----:B-12---:R-:W-:Y:S07]  /*2800*/  @!P1 BRA `(.L_x_44) ;  /* 0x0000005c00509947 */ /* 0x006fee0003800000 */
.L_x_122:
[C---:B------:R-:W-:Y:S01]  /*2810*/  LEA R4, R11.reuse, UR37, 0x4 ;  /* 0x000000250b047c11 */ /* 0x040fe2000f8e20ff */
[----:B-1----:R-:W-:Y:S01]  /*2820*/  VIADD R0, R0, 0x90 ;  /* 0x0000009000007836 */ /* 0x002fe20000000000 */
[----:B------:R-:W-:Y:S01]  /*2830*/  SEL R8, R8, RZ, P0 ;  /* 0x000000ff08087207 */ /* 0x000fe20000000000 */
[----:B------:R-:W-:-:S03]  /*2840*/  VIADD R11, R11, 0x1 ;  /* 0x000000010b0b7836 */ /* 0x000fc60000000000 */
[----:B------:R-:W1:Y:S01]  /*2850*/  LDS.128 R4, [R4+0x110] ;  /* 0x0001100004047984 */ /* 0x000e620000000c00 */
[----:B------:R-:W-:Y:S02]  /*2860*/  PRMT R0, RZ, 0x654, R0 ;  /* 0x00000654ff007816 */ /* 0x000fe40000000000 */
[C---:B------:R-:W-:Y:S01]  /*2870*/  ISETP.NE.AND P1, PT, R11.reuse, 0x2, PT ;  /* 0x000000020b00780c */ /* 0x040fe20003f25270 */
[----:B------:R-:W-:Y:S01]  /*2880*/  @!PT LDS RZ, [RZ] ;  /* 0x00000000fffff984 */ /* 0x000fe20000000800 */
[----:B------:R-:W-:Y:S01]  /*2890*/  @!PT LDS RZ, [RZ] ;  /* 0x00000000fffff984 */ /* 0x000fe20000000800 */
[----:B------:R-:W-:Y:S01]  /*28a0*/  @!PT LDS RZ, [RZ] ;  /* 0x00000000fffff984 */ /* 0x000fe20000000800 */
[----:B------:R-:W-:Y:S01]  /*28b0*/  @!PT LDS RZ, [RZ] ;  /* 0x00000000fffff984 */ /* 0x000fe20000000800 */
[----:B------:R2:W-:Y:S06]  /*28c0*/  MEMBAR.ALL.CTA ;  /* 0x0000000000007992 */ /* 0x0005ec0000008000 */
[----:B--2---:R-:W2:Y:S01]  /*28d0*/  FENCE.VIEW.ASYNC.S ;  /* 0x00000000000073c6 */ /* 0x004ea20000000000 */
[----:B------:R-:W-:Y:S01]  /*28e0*/  SEL R11, R11, RZ, P1 ;  /* 0x000000ff0b0b7207 */ /* 0x000fe20000800000 */
[----:B--2---:R2:W-:Y:S01]  /*28f0*/  SYNCS.ARRIVE.TRANS64.RED.A1T0 RZ, [R0+URZ], RZ ;  /* 0x000000ff00ff79a7 */ /* 0x0045e200081004ff */
[----:B-1----:R-:W-:-:S02]  /*2900*/  LOP3.LUT P3, RZ, R6, 0x1, RZ, 0xc0, !PT ;  /* 0x0000000106ff7812 */ /* 0x002fc4000786c0ff */
[----:B------:R-:W-:-:S04]  /*2910*/  SEL R5, RZ, 0x1, P1 ;  /* 0x00000001ff057807 */ /* 0x000fc80000800000 */
[----:B------:R-:W-:Y:S02]  /*2920*/  LOP3.LUT R10, R10, R5, RZ, 0x3c, !PT ;  /* 0x000000050a0a7212 */ /* 0x000fe400078e3cff */
[----:B--2---:R-:W-:-:S04]  /*2930*/  SEL R0, RZ, 0x1, P0 ;  /* 0x00000001ff007807 */ /* 0x004fc80000000000 */
[----:B------:R-:W-:Y:S01]  /*2940*/  LOP3.LUT R9, R9, R0, RZ, 0x3c, !PT ;  /* 0x0000000009097212 */ /* 0x000fe200078e3cff */
[----:B------:R-:W-:Y:S06]  /*2950*/  @P3 BRA `(.L_x_45) ;  /* 0xfffffffc002c3947 */ /* 0x000fec000383ffff */
[----:B------:R-:W-:Y:S01]  /*2960*/  ULEA UR5, UR6, UR37, 0x3 ;  /* 0x0000002506057291 */ /* 0x000fe2000f8e18ff */
[----:B------:R-:W-:-:S08]  /*2970*/  SHF.L.U32 R3, R12, 0x1f, RZ ;  /* 0x0000001f0c037819 */ /* 0x000fd000000006ff */
[----:B------:R-:W1:Y:S02]  /*2980*/  SYNCS.PHASECHK.TRANS64 P0, [UR5+0x90], R3 ;  /* 0x00009003ff0075a7 */ /* 0x000e640008001005 */
[----:B-1----:R-:W-:Y:S05]  /*2990*/  @P0 BRA `(.L_x_46) ;  /* 0x0000000000080947 */ /* 0x002fea0003800000 */
[----:B------:R-:W1:Y:S02]  /*29a0*/  SYNCS.PHASECHK.TRANS64.TRYWAIT P0, [UR5+0x90], R3 ;  /* 0x00009003ff0075a7 */ /* 0x000e640008001105 */
[----:B-1----:R-:W-:Y:S05]  /*29b0*/  @!P0 BRA `(.L_x_47) ;  /* 0x0000005800f88947 */ /* 0x002fea0003800000 */
.L_x_46:
[----:B------:R-:W-:-:S04]  /*29c0*/  UIADD3 UR4, UPT, UPT, UR6, 0x1, URZ ;  /* 0x0000000106047890 */ /* 0x000fc8000fffe0ff */
[----:B------:R-:W-:-:S04]  /*29d0*/  UISETP.NE.AND UP0, UPT, UR4, 0x2, UPT ;  /* 0x000000020400788c */ /* 0x000fc8000bf05270 */
[----:B------:R-:W-:Y:S02]  /*29e0*/  USEL UR7, URZ, 0x1, UP0 ;  /* 0x00000001ff077887 */ /* 0x000fe40008000000 */
[----:B------:R-:W-:-:S04]  /*29f0*/  USEL UR4, UR4, URZ, UP0 ;  /* 0x000000ff04047287 */ /* 0x000fc80008000000 */
[----:B------:R-:W-:Y:S01]  /*2a00*/  ULEA UR4, UR4, UR37, 0x3 ;  /* 0x0000002504047291 */ /* 0x000fe2000f8e18ff */
[----:B-1----:R-:W-:-:S04]  /*2a10*/  LOP3.LUT R3, R12, UR7, RZ, 0x3c, !PT ;  /* 0x000000070c037c12 */ /* 0x002fc8000f8e3cff */
[----:B------:R-:W-:-:S04]  /*2a20*/  SHF.L.U32 R0, R3, 0x1f, RZ ;  /* 0x0000001f03007819 */ /* 0x000fc800000006ff */
[----:B------:R-:W1:Y:S02]  /*2a30*/  SYNCS.PHASECHK.TRANS64 P0, [UR4+0x90], R0 ;  /* 0x00009000ff0075a7 */ /* 0x000e640008001004 */
[----:B-1----:R-:W-:Y:S05]  /*2a40*/  @P0 EXIT ;  /* 0x000000000000094d */ /* 0x002fea0003800000 */
[----:B------:R-:W-:Y:S02]  /*2a50*/  SHF.L.U32 R3, R3, 0x1f, RZ ;  /* 0x0000001f03037819 */ /* 0x000fe400000006ff */
[----:B------:R-:W-:-:S07]  /*2a60*/  MOV R0, UR4 ;  /* 0x0000000400007c02 */ /* 0x000fce0008000f00 */
.L_x_48:
[----:B-1----:R1:W2:Y:S02]  /*2a70*/  SYNCS.PHASECHK.TRANS64.TRYWAIT P0, [R0+URZ+0x90], R3 ;  /* 0x00009003000075a7 */ /* 0x0022a400080011ff */
[----:B--2---:R-:W-:Y:S05]  /*2a80*/  @!P0 NANOSLEEP.SYNCS 0x989680 ;  /* 0x009896800000895d */ /* 0x004fea0003900000 */
[----:B------:R-:W2:Y:S02]  /*2a90*/  @!P0 SYNCS.PHASECHK.TRANS64 P0, [R0+URZ+0x90], R3 ;  /* 0x00009003000085a7 */ /* 0x000ea400080010ff */
[----:B--2---:R-:W-:Y:S05]  /*2aa0*/  @P0 EXIT ;  /* 0x000000000000094d */ /* 0x004fea0003800000 */
[----:B------:R-:W-:Y:S05]  /*2ab0*/  BRA `(.L_x_48) ;  /* 0xfffffffc00ec7947 */ /* 0x000fea000383ffff */
.L_x_41:
[----:B------:R-:W-:-:S09]  /*2ac0*/  UISETP.NE.AND UP1, UPT, UR8, URZ, UPT ;  /* 0x000000ff0800728c */ /* 0x000fd2000bf25270 */
[----:B------:R-:W-:Y:S05]  /*2ad0*/  BRA.U UP1, `(.L_x_49) ;  /* 0x0000000d017c7547 */ /* 0x000fea000b800000 */
[----:B------:R-:W-:Y:S01]  /*2ae0*/  UMOV UR4, 0x40 ;  /* 0x0000004000047882 */ /* 0x000fe20000000000 */
[----:B------:R-:W-:Y:S01]  /*2af0*/  NOP ;  /* 0x0000000000007918 */ /* 0x000fe20000000000 */
[----:B------:R-:W-:Y:S01]  /*2b00*/  ULEA UR4, UR37, UR4, 0x18 ;  /* 0x0000000425047291 */ /* 0x000fe2000f8ec0ff */
[----:B------:R-:W-:Y:S02]  /*2b10*/  UMOV UR5, 0x400 ;  /* 0x0000040000057882 */ /* 0x000fe40000000000 */
[----:B------:R-:W-:-:S06]  /*2b20*/  ULEA UR37, UR37, UR5, 0x18 ;  /* 0x0000000525257291 */ /* 0x000fcc000f8ec0ff */
[----:B------:R-:W1:Y:S02]  /*2b30*/  LDS.U8 R0, [UR4+0x1c] ;  /* 0x00001c04ff007984 */ /* 0x000e640008000000 */
[----:B-1----:R-:W-:-:S13]  /*2b40*/  ISETP.NE.AND P0, PT, R0, RZ, PT ;  /* 0x000000ff0000720c */ /* 0x002fda0003f05270 */
[----:B------:R-:W-:Y:S05]  /*2b50*/  @P0 BRA `(.L_x_50) ;  /* 0x0000000000580947 */ /* 0x000fea0003800000 */
[----:B------:R-:W-:-:S13]  /*2b60*/  ELECT P0, URZ, PT ;  /* 0x0000000000ff782f */ /* 0x000fda0003800000 */
[----:B------:R-:W-:Y:S05]  /*2b70*/  @!P0 BRA `(.L_x_51) ;  /* 0x0000000000608947 */ /* 0x000fea0003800000 */
[----:B------:R-:W-:Y:S01]  /*2b80*/  UMOV UR5, 0x10 ;  /* 0x0000001000057882 */ /* 0x000fe20000000000 */
[----:B------:R-:W-:Y:S01]  /*2b90*/  HFMA2 R0, -RZ, RZ, 0, 5.9604644775390625e-08 ;  /* 0x00000001ff007431 */ /* 0x000fe200000001ff */
[----:B------:R-:W-:-:S03]  /*2ba0*/  MOV R2, 0xffff ;  /* 0x0000ffff00027802 */ /* 0x000fc60000000f00 */
[----:B------:R-:W-:Y:S04]  /*2bb0*/  DEPBAR.LE SB1, 0x36 ;  /* 0x00009d800000791a */ /* 0x000fe80000000000 */
[----:B------:R-:W1:Y:S02]  /*2bc0*/  UTCATOMSWS.FIND_AND_SET.ALIGN UP0, UR5, UR5 ;  /* 0x00000005000575e3 */ /* 0x000e640008000800 */
[----:B-1----:R-:W-:Y:S01]  /*2bd0*/  MOV R3, UR5 ;  /* 0x0000000500037c02 */ /* 0x002fe20008000f00 */
[----:B------:R-:W-:Y:S06]  /*2be0*/  BRA.U UP0, `(.L_x_52) ;  /* 0x0000000100187547 */ /* 0x000fec000b800000 */
.L_x_53:
[----:B------:R-:W-:Y:S05]  /*2bf0*/  NANOSLEEP 0x64 ;  /* 0x000000640000795d */ /* 0x000fea0003800000 */
[----:B------:R-:W-:-:S05]  /*2c00*/  UMOV UR5, 0x10 ;  /* 0x0000001000057882 */ /* 0x000fca0000000000 */
[----:B------:R-:W-:Y:S04]  /*2c10*/  DEPBAR.LE SB1, 0x36 ;  /* 0x00009d800000791a */ /* 0x000fe80000000000 */
[----:B------:R-:W1:Y:S02]  /*2c20*/  UTCATOMSWS.FIND_AND_SET.ALIGN UP0, UR5, UR5 ;  /* 0x00000005000575e3 */ /* 0x000e640008000800 */
[----:B-1----:R-:W-:Y:S01]  /*2c30*/  MOV R3, UR5 ;  /* 0x0000000500037c02 */ /* 0x002fe20008000f00 */
[----:B------:R-:W-:Y:S05]  /*2c40*/  BRA.U !UP0, `(.L_x_53) ;  /* 0xfffffffd08e87547 */ /* 0x000fea000b83ffff */
.L_x_52:
[-C--:B------:R-:W-:Y:S02]  /*2c50*/  SHF.L.U32 R2, R2, R3.reuse, RZ ;  /* 0x0000000302027219 */ /* 0x080fe400000006ff */
[----:B------:R-:W-:Y:S01]  /*2c60*/  SHF.L.U32 R0, R0, R3, RZ ;  /* 0x0000000300007219 */ /* 0x000fe200000006ff */
[----:B------:R-:W-:Y:S02]  /*2c70*/  IMAD.SHL.U32 R3, R3, 0x20, RZ ;  /* 0x0000002003037824 */ /* 0x000fe400078e00ff */
[----:B------:R1:W-:Y:S04]  /*2c80*/  ATOMS.OR RZ, [UR4+0x14], R2 ;  /* 0x00001402ffff798c */ /* 0x0003e8000b000004 */
[----:B------:R1:W-:Y:S04]  /*2c90*/  ATOMS.OR RZ, [UR4+0x18], R0 ;  /* 0x00001800ffff798c */ /* 0x0003e8000b000004 */
[----:B------:R1:W-:Y:S01]  /*2ca0*/  STS [UR37+0x130], R3 ;  /* 0x00013003ff007988 */ /* 0x0003e20008000825 */
[----:B------:R-:W-:Y:S05]  /*2cb0*/  BRA `(.L_x_51) ;  /* 0x0000000000107947 */ /* 0x000fea0003800000 */
.L_x_50:
[----:B------:R-:W-:Y:S02]  /*2cc0*/  MOV R0, 0xffffffff ;  /* 0xffffffff00007802 */ /* 0x000fe40000000f00 */
[----:B------:R-:W-:-:S03]  /*2cd0*/  MOV R2, 0x2d00 ;  /* 0x00002d0000027802 */ /* 0x000fc60000000f00 */
[----:B------:R1:W-:Y:S04]  /*2ce0*/  STS [UR37+0x130], R0 ;  /* 0x00013000ff007988 */ /* 0x0003e80008000825 */
[----:B-1-3-5:R-:W-:Y:S05]  /*2cf0*/  CALL.REL.NOINC `($__internal_1_$__cuda_sm10x_tcgen05_guardrail_trap_phase_invalid_during_alloc) ;  /* 0x0000005c00b47944 */ /* 0x02afea0003c00000 */
.L_x_51:
[----:B------:R-:W-:Y:S05]  /*2d00*/  WARPSYNC.ALL ;  /* 0x0000000000007948 */ /* 0x000fea0003800000 */
[----:B------:R-:W2:Y:S01]  /*2d10*/  S2UR UR6, SR_CgaCtaId ;  /* 0x00000000000679c3 */ /* 0x000ea20000008800 */
[----:B------:R-:W-:Y:S01]  /*2d20*/  UMOV UR4, 0x400 ;  /* 0x0000040000047882 */ /* 0x000fe20000000000 */
[----:B------:R-:W-:-:S06]  /*2d30*/  NOP ;  /* 0x0000000000007918 */ /* 0x000fcc0000000000 */
[----:B------:R-:W-:Y:S06]  /*2d40*/  BAR.ARV 0x6, 0xa0 ;  /* 0x0182800000007b1d */ /* 0x000fec0000002000 */
[----:B------:R-:W4:Y:S01]  /*2d50*/  LDCU UR7, c[0x0][0x38c] ;  /* 0x00007180ff0777ac */ /* 0x000f220008000800 */
[----:B------:R-:W-:Y:S01]  /*2d60*/  IMAD.MOV.U32 R11, RZ, RZ, 0x1 ;  /* 0x00000001ff0b7424 */ /* 0x000fe200078e00ff */
[----:B------:R-:W-:Y:S01]  /*2d70*/  CS2R R8, SRZ ;  /* 0x0000000000087805 */ /* 0x000fe2000001ff00 */
[----:B------:R-:W-:Y:S01]  /*2d80*/  IMAD.MOV.U32 R10, RZ, RZ, RZ ;  /* 0x000000ffff0a7224 */ /* 0x000fe200078e00ff */
[----:B------:R-:W-:Y:S01]  /*2d90*/  UMOV UR18, URZ ;  /* 0x000000ff00127c82 */ /* 0x000fe20008000000 */
[----:B------:R-:W-:Y:S01]  /*2da0*/  UMOV UR17, URZ ;  /* 0x000000ff00117c82 */ /* 0x000fe20008000000 */
[----:B------:R-:W-:Y:S01]  /*2db0*/  UMOV UR22, 0x0 ;  /* 0x0000000000167882 */ /* 0x000fe20000000000 */
[----:B------:R-:W-:Y:S01]  /*2dc0*/  UMOV UR23, 0x8200490 ;  /* 0x0820049000177882 */ /* 0x000fe20000000000 */
[----:B------:R-:W-:Y:S01]  /*2dd0*/  UMOV UR20, 0x0 ;  /* 0x0000000000147882 */ /* 0x000fe20000000000 */
[----:B------:R-:W-:Y:S01]  /*2de0*/  UMOV UR21, 0x8200490 ;  /* 0x0820049000157882 */ /* 0x000fe20000000000 */
[----:B--2---:R-:W-:Y:S01]  /*2df0*/  ULEA UR6, UR6, UR4, 0x18 ;  /* 0x0000000406067291 */ /* 0x004fe2000f8ec0ff */
[----:B------:R-:W2:Y:S03]  /*2e00*/  LDCU UR4, c[0x0][0x38c] ;  /* 0x00007180ff0477ac */ /* 0x000ea60008000800 */
[----:B------:R-:W-:-:S02]  /*2e10*/  UIADD3 UR11, UPT, UPT, UR6, 0x8400, URZ ;  /* 0x00008400060b7890 */ /* 0x000fc4000fffe0ff */
[----:B----4-:R-:W-:-:S03]  /*2e20*/  UIADD3 UR7, UPT, UPT, UR7, 0x3f, URZ ;  /* 0x0000003f07077890 */ /* 0x010fc6000fffe0ff */
[----:B-1----:R-:W1:Y:S01]  /*2e30*/  LDS R0, [UR6+0x130] ;  /* 0x00013006ff007984 */ /* 0x002e620008000800 */
[----:B------:R-:W-:Y:S02]  /*2e40*/  UIADD3 UR12, UPT, UPT, UR6, 0x12400, URZ ;  /* 0x00012400060c7890 */ /* 0x000fe4000fffe0ff */
[----:B------:R-:W-:Y:S02]  /*2e50*/  USHF.R.S32.HI UR5, URZ, 0x1f, UR7 ;  /* 0x0000001fff057899 */ /* 0x000fe40008011407 */
[----:B------:R-:W-:Y:S02]  /*2e60*/  USHF.R.U32.HI UR11, URZ, 0x4, UR11 ;  /* 0x00000004ff0b7899 */ /* 0x000fe4000801160b */
[----:B------:R-:W-:Y:S02]  /*2e70*/  ULEA.HI UR5, UR5, UR7, URZ, 0x6 ;  /* 0x0000000705057291 */ /* 0x000fe4000f8f30ff */
[----:B------:R-:W-:Y:S02]  /*2e80*/  USHF.R.U32.HI UR12, URZ, 0x4, UR12 ;  /* 0x00000004ff0c7899 */ /* 0x000fe4000801160c */
[----:B------:R-:W-:-:S02]  /*2e90*/  USHF.R.S32.HI UR5, URZ, 0x6, UR5 ;  /* 0x00000006ff057899 */ /* 0x000fc40008011405 */
[----:B------:R-:W-:Y:S02]  /*2ea0*/  ULOP3.LUT UR11, UR11, 0x3fff, URZ, 0xc0, !UPT ;  /* 0x00003fff0b0b7892 */ /* 0x000fe4000f8ec0ff */
[----:B------:R-:W-:Y:S02]  /*2eb0*/  UISETP.LT.AND UP0, UPT, UR5, 0x1, UPT ;  /* 0x000000010500788c */ /* 0x000fe4000bf01270 */
[----:B------:R-:W-:Y:S02]  /*2ec0*/  ULOP3.LUT UR12, UR12, 0x3fff, URZ, 0xc0, !UPT ;  /* 0x00003fff0c0c7892 */ /* 0x000fe4000f8ec0ff */
[----:B------:R-:W-:Y:S02]  /*2ed0*/  USEL UR10, UR5, 0x1, !UP0 ;  /* 0x00000001050a7887 */ /* 0x000fe4000c000000 */
[----:B------:R-:W-:Y:S02]  /*2ee0*/  ULOP3.LUT UR11, UR11, 0x10000, URZ, 0xfc, !UPT ;  /* 0x000100000b0b7892 */ /* 0x000fe4000f8efcff */
[----:B------:R-:W-:-:S02]  /*2ef0*/  ULOP3.LUT UR12, UR12, 0x10000, URZ, 0xfc, !UPT ;  /* 0x000100000c0c7892 */ /* 0x000fc4000f8efcff */
[----:B------:R-:W-:Y:S02]  /*2f00*/  UIADD3 UR10, UPT, UPT, -UR10, URZ, URZ ;  /* 0x000000ff0a0a7290 */ /* 0x000fe4000fffe1ff */
[----:B--2---:R-:W-:Y:S01]  /*2f10*/  UISETP.GE.AND UP3, UPT, UR4, 0x1, UPT ;  /* 0x000000010400788c */ /* 0x004fe2000bf66270 */
[----:B-1----:R-:W-:-:S15]  /*2f20*/  R2UR UR19, R0 ;  /* 0x00000000001372ca */ /* 0x002fde00000e0000 */
.L_x_60:
[----:B------:R-:W-:Y:S02]  /*2f30*/  LEA R0, R10, UR6, 0x3 ;  /* 0x000000060a007c11 */ /* 0x000fe4000f8e18ff */
[----:B------:R-:W-:Y:S02]  /*2f40*/  SHF.L.U32 R5, R9, 0x1f, RZ ;  /* 0x0000001f09057819 */ /* 0x000fe400000006ff */
[----:B------:R-:W-:Y:S01]  /*2f50*/  PLOP3.LUT P0, PT, PT, PT, UP3, 0x80, 0x8 ;  /* 0x000000000008781c */ /* 0x000fe20003f0f038 */
[----:B------:R-:W-:Y:S01]  /*2f60*/  VIADD R3, R0, 0x90 ;  /* 0x0000009000037836 */ /* 0x000fe20000000000 */
[----:B-1----:R-:W1:Y:S02]  /*2f70*/  SYNCS.PHASECHK.TRANS64.TRYWAIT P1, [R0+URZ+0x80], R5 ;  /* 0x00008005000075a7 */ /* 0x002e6400080211ff */
[----:B-1--4-:R-:W-:Y:S09]  /*2f80*/  @!P1 BRA `(.L_x_54) ;  /* 0x00000054009c9947 */ /* 0x012ff20003800000 */
.L_x_124:
[----:B------:R-:W-:Y:S01]  /*2f90*/  LEA R4, R10, UR6, 0x4 ;  /* 0x000000060a047c11 */ /* 0x000fe2000f8e20ff */
[----:B------:R-:W-:Y:S01]  /*2fa0*/  @UP3 ULEA UR4, UR17, UR6, 0x3 ;  /* 0x0000000611043291 */ /* 0x000fe2000f8e18ff */
[----:B------:R-:W-:Y:S01]  /*2fb0*/  PLOP3.LUT P2, PT, PT, PT, PT, 0x80, 0x8 ;  /* 0x000000000008781c */ /* 0x000fe20003f4f070 */
[----:B------:R-:W-:Y:S01]  /*2fc0*/  ULEA UR8, UR18, UR6, 0x3 ;  /* 0x0000000612087291 */ /* 0x000fe2000f8e18ff */
[----:B------:R-:W-:Y:S01]  /*2fd0*/  PRMT R3, RZ, 0x654, R3 ;  /* 0x00000654ff037816 */ /* 0x000fe20000000003 */
[----:B------:R-:W-:Y:S01]  /*2fe0*/  ULEA UR9, UR18, UR19, 0x7 ;  /* 0x0000001312097291 */ /* 0x000fe2000f8e38ff */
[----:B-1----:R-:W1:Y:S01]  /*2ff0*/  LDS.128 R4, [R4+0x110] ;  /* 0x0001100004047984 */ /* 0x002e620000000c00 */
[----:B------:R-:W-:Y:S02]  /*3000*/  @P0 SHF.L.U32 R2, R8, 0x1f, RZ ;  /* 0x0000001f08020819 */ /* 0x000fe400000006ff */
[----:B------:R-:W-:Y:S01]  /*3010*/  SHF.L.U32 R0, R11, 0x1f, RZ ;  /* 0x0000001f0b007819 */ /* 0x000fe200000006ff */
[----:B------:R-:W-:Y:S01]  /*3020*/  @!PT LDS RZ, [RZ] ;  /* 0x00000000fffff984 */ /* 0x000fe20000000800 */
[----:B------:R-:W-:Y:S01]  /*3030*/  @!PT LDS RZ, [RZ] ;  /* 0x00000000fffff984 */ /* 0x000fe20000000800 */
[----:B------:R-:W-:Y:S01]  /*3040*/  @!PT LDS RZ, [RZ] ;  /* 0x00000000fffff984 */ /* 0x000fe20000000800 */
[----:B------:R-:W-:Y:S01]  /*3050*/  @!PT LDS RZ, [RZ] ;  /* 0x00000000fffff984 */ /* 0x000fe20000000800 */
[----:B------:R2:W-:Y:S06]  /*3060*/  MEMBAR.ALL.CTA ;  /* 0x0000000000007992 */ /* 0x0005ec0000008000 */
[----:B--2---:R-:W2:Y:S02]  /*3070*/  FENCE.VIEW.ASYNC.S ;  /* 0x00000000000073c6 */ /* 0x004ea40000000000 */
[----:B--2---:R2:W-:Y:S01]  /*3080*/  SYNCS.ARRIVE.TRANS64.RED.A1T0 RZ, [R3+URZ], RZ ;  /* 0x000000ff03ff79a7 */ /* 0x0045e200081004ff */
[----:B------:R2:W4:Y:S01]  /*3090*/  @P0 SYNCS.PHASECHK.TRANS64.TRYWAIT P2, [UR4], R2 ;  /* 0x00000002ff0005a7 */ /* 0x0005220008041104 */
[----:B-1----:R-:W-:Y:S01]  /*30a0*/  LOP3.LUT P1, RZ, R6, 0x1, RZ, 0xc0, !PT ;  /* 0x0000000106ff7812 */ /* 0x002fe2000782c0ff */
[----:B------:R-:W1:Y:S02]  /*30b0*/  SYNCS.PHASECHK.TRANS64.TRYWAIT P0, [UR8+0xc0], R0 ;  /* 0x0000c000ff0075a7 */ /* 0x000e640008001108 */
[----:B-12-4-:R-:W-:Y:S10]  /*30c0*/  @!P0 BRA `(.L_x_55) ;  /* 0x0000005400608947 */ /* 0x016ff40003800000 */
.L_x_126:
[----:B------:R-:W-:Y:S01]  /*30d0*/  IADD3 R10, PT, PT, R10, 0x1, RZ ;  /* 0x000000010a0a7810 */ /* 0x000fe20007ffe0ff */
[----:B------:R-:W-:Y:S06]  /*30e0*/  BRA.U !UP3, `(.L_x_56) ;  /* 0x000000010b987547 */ /* 0x000fec000b800000 */
[----:B------:R-:W-:Y:S01]  /*30f0*/  UPLOP3.LUT UP4, UPT, UPT, UPT, UPT, 0x40, 0x4 ;  /* 0x000000000004789c */ /* 0x000fe20003f8e870 */
[----:B------:R-:W-:Y:S01]  /*3100*/  UMOV UR16, UR10 ;  /* 0x0000000a00107c82 */ /* 0x000fe20008000000 */
[----:B------:R-:W-:Y:S01]  /*3110*/  UMOV UR15, UR5 ;  /* 0x00000005000f7c82 */ /* 0x000fe20008000000 */
[----:B------:R-:W-:-:S08]  /*3120*/  UMOV UR14, UR17 ;  /* 0x00000011000e7c82 */ /* 0x000fd00008000000 */
.L_x_59:
[----:B------:R-:W-:Y:S02]  /*3130*/  UIADD3 UR16, UPT, UPT, UR16, 0x1, URZ ;  /* 0x0000000110107890 */ /* 0x000fe4000fffe0ff */
[----:B--2---:R-:W-:Y:S02]  /*3140*/  ULEA UR7, UR14, UR6, 0x3 ;  /* 0x000000060e077291 */ /* 0x004fe4000f8e18ff */
[----:B------:R-:W-:Y:S01]  /*3150*/  UISETP.NE.AND UP0, UPT, UR16, URZ, UPT ;  /* 0x000000ff1000728c */ /* 0x000fe2000bf05270 */
[----:B----4-:R-:W-:Y:S10]  /*3160*/  @P2 BRA `(.L_x_57) ;  /* 0x00000000000c2947 */ /* 0x010ff40003800000 */
[----:B-1----:R-:W-:Y:S04]  /*3170*/  SHF.L.U32 R3, R8, 0x1f, RZ ;  /* 0x0000001f08037819 */ /* 0x002fe800000006ff */
[----:B------:R-:W1:Y:S02]  /*3180*/  SYNCS.PHASECHK.TRANS64.TRYWAIT P0, [UR7], R3 ;  /* 0x00000003ff0075a7 */ /* 0x000e640008001107 */
[----:B-1----:R-:W-:Y:S05]  /*3190*/  @!P0 BRA `(.L_x_58) ;  /* 0x0000005400448947 */ /* 0x002fea0003800000 */
.L_x_57:
[----:B------:R-:W-:Y:S01]  /*31a0*/  UISETP.NE.AND UP1, UPT, UR15, 0x1, UPT ;  /* 0x000000010f00788c */ /* 0x000fe2000bf25270 */
[----:B------:R-:W-:Y:S01]  /*31b0*/  PLOP3.LUT P2, PT, PT, PT, PT, 0x80, 0x8 ;  /* 0x000000000008781c */ /* 0x000fe20003f4f070 */
[----:B------:R-:W-:Y:S02]  /*31c0*/  UIADD3 UR17, UPT, UPT, UR14, 0x1, URZ ;  /* 0x000000010e117890 */ /* 0x000fe4000fffe0ff */
[----:B------:R-:W-:Y:S02]  /*31d0*/  ULEA UR24, UR14, UR12, 0x9 ;  /* 0x0000000c0e187291 */ /* 0x000fe4000f8e48ff */
[----:B------:R-:W-:Y:S01]  /*31e0*/  UISETP.NE.AND UP2, UPT, UR17, 0x5, UPT ;  /* 0x000000051100788c */ /* 0x000fe2000bf45270 */
[----:B------:R-:W-:Y:S01]  /*31f0*/  PLOP3.LUT P0, PT, PT, PT, UP1, 0x80, 0x8 ;  /* 0x000000000008781c */ /* 0x000fe20003f0f018 */
[----:B------:R-:W-:Y:S02]  /*3200*/  ULEA UR26, UR14, UR11, 0x9 ;  /* 0x0000000b0e1a7291 */ /* 0x000fe4000f8e48ff */
[----:B------:R-:W-:Y:S02]  /*3210*/  USEL UR13, URZ, 0x1, UP2 ;  /* 0x00000001ff0d7887 */ /* 0x000fe40009000000 */
[----:B------:R-:W-:Y:S02]  /*3220*/  USEL UR17, UR17, URZ, UP2 ;  /* 0x000000ff11117287 */ /* 0x000fe40009000000 */
[----:B------:R-:W-:Y:S02]  /*3230*/  UIADD3 UR30, UPT, UPT, UR24, 0x2, URZ ;  /* 0x00000002181e7890 */ /* 0x000fe4000fffe0ff */
[----:B------:R-:W-:Y:S01]  /*3240*/  @UP1 ULEA UR4, UR17, UR6, 0x3 ;  /* 0x0000000611041291 */ /* 0x000fe2000f8e18ff */
[----:B------:R-:W-:Y:S01]  /*3250*/  LOP3.LUT R8, R8, UR13, RZ, 0x3c, !PT ;  /* 0x0000000d08087c12 */ /* 0x000fe2000f8e3cff */
[----:B------:R-:W-:Y:S02]  /*3260*/  UIADD3 UR28, UPT, UPT, UR26, 0x2, URZ ;  /* 0x000000021a1c7890 */ /* 0x000fe4000fffe0ff */
[----:B------:R-:W-:Y:S01]  /*3270*/  UIADD3 UR7, UPT, UPT, UR7, 0x28, URZ ;  /* 0x0000002807077890 */ /* 0x000fe2000fffe0ff */
[----:B-1----:R-:W-:Y:S01]  /*3280*/  @P0 SHF.L.U32 R0, R8, 0x1f, RZ ;  /* 0x0000001f08000819 */ /* 0x002fe200000006ff */
[----:B------:R-:W-:Y:S01]  /*3290*/  UMOV UR25, 0x80004020 ;  /* 0x8000402000197882 */ /* 0x000fe20000000000 */
[----:B------:R-:W-:Y:S01]  /*32a0*/  UMOV UR27, 0x80004020 ;  /* 0x80004020001b7882 */ /* 0x000fe20000000000 */
[----:B------:R-:W-:Y:S01]  /*32b0*/  UMOV UR31, 0x80004020 ;  /* 0x80004020001f7882 */ /* 0x000fe20000000000 */
[----:B------:R2:W4:Y:S01]  /*32c0*/  @P0 SYNCS.PHASECHK.TRANS64.TRYWAIT P2, [UR4], R0 ;  /* 0x00000000ff0005a7 */ /* 0x0005220008041104 */
[----:B------:R-:W-:Y:S01]  /*32d0*/  UIADD3 UR15, UPT, UPT, UR15, -0x1, URZ ;  /* 0xffffffff0f0f7890 */ /* 0x000fe2000fffe0ff */
[----:B------:R2:W-:Y:S01]  /*32e0*/  UTCQMMA gdesc[UR26], gdesc[UR24], tmem[UR9], tmem[UR22], idesc[UR23], UP4 ;  /* 0x00ff16181a0075ea */ /* 0x0005e2000a000309 */
[----:B------:R-:W-:Y:S01]  /*32f0*/  UPLOP3.LUT UP4, UPT, UPT, UPT, UPT, 0x80, 0x8 ;  /* 0x000000000008789c */ /* 0x000fe20003f8f070 */
[----:B------:R-:W-:Y:S01]  /*3300*/  UMOV UR29, 0x80004020 ;  /* 0x80004020001d7882 */ /* 0x000fe20000000000 */
[----:B------:R-:W-:Y:S01]  /*3310*/  UMOV UR14, UR17 ;  /* 0x00000011000e7c82 */ /* 0x000fe20008000000 */
[----:B------:R2:W-:Y:S01]  /*3320*/  UTCQMMA gdesc[UR28], gdesc[UR30], tmem[UR9], tmem[UR20], idesc[UR21], UPT ;  /* 0x00ff141e1c0075ea */ /* 0x0005e2000b800309 */
[----:B------:R2:W-:Y:S01]  /*3330*/  UTCBAR [UR7], URZ ;  /* 0x000000ff070073e9 */ /* 0x0005e200080000ff */
[----:B------:R-:W-:Y:S06]  /*3340*/  BRA.U UP0, `(.L_x_59) ;  /* 0xfffffffd00787547 */ /* 0x000fec000b83ffff */
.L_x_56:
[----:B------:R-:W-:Y:S01]  /*3350*/  UIADD3 UR18, UPT, UPT, UR18, 0x1, URZ ;  /* 0x0000000112127890 */ /* 0x000fe2000fffe0ff */
[C---:B------:R-:W-:Y:S01]  /*3360*/  ISETP.NE.AND P0, PT, R10.reuse, 0x2, PT ;  /* 0x000000020a00780c */ /* 0x040fe20003f05270 */
[----:B------:R-:W-:Y:S02]  /*3370*/  UIADD3 UR8, UPT, UPT, UR8, 0xa0, URZ ;  /* 0x000000a008087890 */ /* 0x000fe4000fffe0ff */
[----:B------:R-:W-:Y:S01]  /*3380*/  UISETP.NE.AND UP0, UPT, UR18, 0x4, UPT ;  /* 0x000000041200788c */ /* 0x000fe2000bf05270 */
[----:B-12---:R-:W-:Y:S02]  /*3390*/  SEL R0, RZ, 0x1, P0 ;  /* 0x00000001ff007807 */ /* 0x006fe40000000000 */
[----:B------:R-:W-:Y:S01]  /*33a0*/  SEL R10, R10, RZ, P0 ;  /* 0x000000ff0a0a7207 */ /* 0x000fe20000000000 */
[----:B------:R-:W-:Y:S01]  /*33b0*/  USEL UR4, URZ, 0x1, UP0 ;  /* 0x00000001ff047887 */ /* 0x000fe20008000000 */
[----:B------:R-:W-:Y:S01]  /*33c0*/  LOP3.LUT R9, R9, R0, RZ, 0x3c, !PT ;  /* 0x0000000009097212 */ /* 0x000fe200078e3cff */
[----:B------:R-:W-:Y:S01]  /*33d0*/  USEL UR18, UR18, URZ, UP0 ;  /* 0x000000ff12127287 */ /* 0x000fe20008000000 */
[----:B------:R1:W-:Y:S03]  /*33e0*/  UTCBAR [UR8], URZ ;  /* 0x000000ff080073e9 */ /* 0x0003e600080000ff */
[----:B------:R-:W-:Y:S01]  /*33f0*/  LOP3.LUT R11, R11, UR4, RZ, 0x3c, !PT ;  /* 0x000000040b0b7c12 */ /* 0x000fe2000f8e3cff */
[----:B------:R-:W-:Y:S07]  /*3400*/  @P1 BRA `(.L_x_60) ;  /* 0xfffffff800c81947 */ /* 0x000fee000383ffff */
[----:B------:R-:W2:Y:S01]  /*3410*/  S2UR UR4, SR_CgaCtaId ;  /* 0x00000000000479c3 */ /* 0x000ea20000008800 */
[----:B------:R-:W-:Y:S01]  /*3420*/  ELECT P0, URZ, PT ;  /* 0x0000000000ff782f */ /* 0x000fe20003800000 */
[----:B------:R-:W-:Y:S01]  /*3430*/  IMAD.MOV.U32 R0, RZ, RZ, 0x1 ;  /* 0x00000001ff007424 */ /* 0x000fe200078e00ff */
[----:B------:R-:W-:Y:S01]  /*3440*/  UIADD3 UR6, UPT, UPT, UR6, 0xc0, URZ ;  /* 0x000000c006067890 */ /* 0x000fe2000fffe0ff */
[----:B------:R-:W-:Y:S01]  /*3450*/  SHF.L.U32 R3, R11, 0x1f, RZ ;  /* 0x0000001f0b037819 */ /* 0x000fe200000006ff */
[----:B------:R-:W-:-:S03]  /*3460*/  UMOV UR5, 0x40 ;  /* 0x0000004000057882 */ /* 0x000fc60000000000 */
[----:B------:R-:W-:Y:S01]  /*3470*/  UVIRTCOUNT.DEALLOC.SMPOOL 0x80 ;  /* 0x000000800000784c */ /* 0x000fe20000000000 */
[----:B--2---:R-:W-:Y:S02]  /*3480*/  ULEA UR4, UR4, UR5, 0x18 ;  /* 0x0000000504047291 */ /* 0x004fe4000f8ec0ff */
[----:B------:R-:W-:-:S07]  /*3490*/  ULEA UR5, UR18, UR6, 0x3 ;  /* 0x0000000612057291 */ /* 0x000fce000f8e18ff */
[----:B------:R2:W-:Y:S02]  /*34a0*/  @P0 STS.U8 [UR4+0x1c], R0 ;  /* 0x00001c00ff000988 */ /* 0x0005e40008000004 */
[----:B------:R-:W3:Y:S02]  /*34b0*/  SYNCS.PHASECHK.TRANS64.TRYWAIT P0, [UR5], R3 ;  /* 0x00000003ff0075a7 */ /* 0x000ee40008001105 */
[----:B--23--:R-:W-:Y:S05]  /*34c0*/  @!P0 BRA `(.L_x_61) ;  /* 0x0000005000908947 */ /* 0x00cfea0003800000 */
.L_x_129:
[----:B------:R-:W-:-:S04]  /*34d0*/  UIADD3 UR7, UPT, UPT, UR18, 0x1, URZ ;  /* 0x0000000112077890 */ /* 0x000fc8000fffe0ff */
[----:B------:R-:W-:-:S04]  /*34e0*/  UISETP.NE.AND UP0, UPT, UR7, 0x4, UPT ;  /* 0x000000040700788c */ /* 0x000fc8000bf05270 */
[----:B-1----:R-:W-:Y:S02]  /*34f0*/  USEL UR8, URZ, 0x1, UP0 ;  /* 0x00000001ff087887 */ /* 0x002fe40008000000 */
[----:B------:R-:W-:-:S04]  /*3500*/  USEL UR7, UR7, URZ, UP0 ;  /* 0x000000ff07077287 */ /* 0x000fc80008000000 */
[----:B------:R-:W-:Y:S01]  /*3510*/  ULEA UR5, UR7, UR6, 0x3 ;  /* 0x0000000607057291 */ /* 0x000fe2000f8e18ff */
[----:B------:R-:W-:-:S04]  /*3520*/  LOP3.LUT R2, R11, UR8, RZ, 0x3c, !PT ;  /* 0x000000080b027c12 */ /* 0x000fc8000f8e3cff */
[----:B--2---:R-:W-:-:S04]  /*3530*/  SHF.L.U32 R3, R2, 0x1f, RZ ;  /* 0x0000001f02037819 */ /* 0x004fc800000006ff */
[----:B------:R-:W1:Y:S02]  /*3540*/  SYNCS.PHASECHK.TRANS64.TRYWAIT P0, [UR5], R3 ;  /* 0x00000003ff0075a7 */ /* 0x000e640008001105 */
[----:B-1----:R-:W-:Y:S05]  /*3550*/  @!P0 BRA `(.L_x_62) ;  /* 0x0000005000848947 */ /* 0x002fea0003800000 */
.L_x_131:
        /* <DEDUP_REMOVED lines=9> */
.L_x_133:
[----:B------:R-:W-:-:S04]  /*35f0*/  UIADD3 UR7, UPT, UPT, UR7, 0x1, URZ ;  /* 0x0000000107077890 */ /* 0x000fc8000fffe0ff */
[----:B------:R-:W-:-:S04]  /*3600*/  UISETP.NE.AND UP0, UPT, UR7, 0x4, UPT ;  /* 0x000000040700788c */ /* 0x000fc8000bf05270 */
[----:B------:R-:W-:Y:S02]  /*3610*/  USEL UR5, URZ, 0x1, UP0 ;  /* 0x00000001ff057887 */ /* 0x000fe40008000000 */
[----:B------:R-:W-:-:S04]  /*3620*/  USEL UR7, UR7, URZ, UP0 ;  /* 0x000000ff07077287 */ /* 0x000fc80008000000 */
[----:B------:R-:W-:Y:S01]  /*3630*/  ULEA UR7, UR7, UR6, 0x3 ;  /* 0x0000000607077291 */ /* 0x000fe2000f8e18ff */
[----:B-1----:R-:W-:-:S04]  /*3640*/  LOP3.LUT R3, R2, UR5, RZ, 0x3c, !PT ;  /* 0x0000000502037c12 */ /* 0x002fc8000f8e3cff */
[----:B------:R-:W-:-:S04]  /*3650*/  SHF.L.U32 R3, R3, 0x1f, RZ ;  /* 0x0000001f03037819 */ /* 0x000fc800000006ff */
[----:B------:R-:W1:Y:S02]  /*3660*/  SYNCS.PHASECHK.TRANS64.TRYWAIT P0, [UR7], R3 ;  /* 0x00000003ff0075a7 */ /* 0x000e640008001107 */
[----:B-1----:R-:W-:Y:S05]  /*3670*/  @!P0 BRA `(.L_x_64) ;  /* 0x00000050006c8947 */ /* 0x002fea0003800000 */
.L_x_135:
[----:B------:R-:W-:Y:S01]  /*3680*/  NOP ;  /* 0x0000000000007918 */ /* 0x000fe20000000000 */
[----:B-1----:R-:W1:Y:S01]  /*3690*/  LDS R0, [UR4+0x14] ;  /* 0x00001404ff007984 */ /* 0x002e620008000800 */
[----:B------:R-:W-:Y:S01]  /*36a0*/  ULOP3.LUT UR6, UR19, 0xffff, URZ, 0xc0, !UPT ;  /* 0x0000ffff13067892 */ /* 0x000fe2000f8ec0ff */
[----:B------:R-:W-:Y:S01]  /*36b0*/  UMOV UR8, 0xffff ;  /* 0x0000ffff00087882 */ /* 0x000fe20000000000 */
[----:B------:R-:W-:Y:S02]  /*36c0*/  UMOV UR5, 0x1 ;  /* 0x0000000100057882 */ /* 0x000fe40000000000 */
[----:B------:R-:W-:-:S04]  /*36d0*/  USHF.R.U32.HI UR6, URZ, 0x5, UR6 ;  /* 0x00000005ff067899 */ /* 0x000fc80008011606 */
[----:B------:R-:W-:Y:S02]  /*36e0*/  USHF.L.U32 UR8, UR8, UR6, URZ ;  /* 0x0000000608087299 */ /* 0x000fe400080006ff */
[----:B------:R-:W-:-:S04]  /*36f0*/  USHF.L.U32 UR5, UR5, UR6, URZ ;  /* 0x0000000605057299 */ /* 0x000fc800080006ff */
[----:B-1----:R-:W-:-:S04]  /*3700*/  LOP3.LUT R0, R0, UR8, RZ, 0xc0, !PT ;  /* 0x0000000800007c12 */ /* 0x002fc8000f8ec0ff */
[----:B------:R-:W-:-:S13]  /*3710*/  ISETP.NE.AND P0, PT, R0, UR8, PT ;  /* 0x0000000800007c0c */ /* 0x000fda000bf05270 */
[----:B------:R-:W-:Y:S05]  /*3720*/  @P0 BRA `(.L_x_65) ;  /* 0x0000000000580947 */ /* 0x000fea0003800000 */
[----:B------:R-:W1:Y:S02]  /*3730*/  LDS R0, [UR4+0x18] ;  /* 0x00001804ff007984 */ /* 0x000e640008000800 */
[----:B-1----:R-:W-:-:S04]  /*3740*/  LOP3.LUT R0, R0, UR5, RZ, 0xc0, !PT ;  /* 0x0000000500007c12 */ /* 0x002fc8000f8ec0ff */
[----:B------:R-:W-:-:S13]  /*3750*/  ISETP.NE.AND P0, PT, R0, UR5, PT ;  /* 0x0000000500007c0c */ /* 0x000fda000bf05270 */
[----:B------:R-:W-:Y:S05]  /*3760*/  @P0 BRA `(.L_x_66) ;  /* 0x00000000003c0947 */ /* 0x000fea0003800000 */
[----:B------:R-:W1:Y:S01]  /*3770*/  S2R R2, SR_LANEID ;  /* 0x0000000000027919 */ /* 0x000e620000000000 */
[----:B------:R-:W-:Y:S01]  /*3780*/  ULOP3.LUT UR8, URZ, UR8, URZ, 0x33, !UPT ;  /* 0x00000008ff087292 */ /* 0x000fe2000f8e33ff */
[----:B------:R-:W-:Y:S01]  /*3790*/  LOP3.LUT R4, RZ, UR5, RZ, 0x33, !PT ;  /* 0x00000005ff047c12 */ /* 0x000fe2000f8e33ff */
[----:B------:R-:W-:Y:S02]  /*37a0*/  VOTEU.ANY UR7, UPT, PT ;  /* 0x0000000000077886 */ /* 0x000fe400038e0100 */
[----:B------:R-:W-:Y:S01]  /*37b0*/  UFLO.U32 UR7, UR7 ;  /* 0x00000007000772bd */ /* 0x000fe200080e0000 */
[----:B------:R-:W2:Y:S01]  /*37c0*/  REDUX UR5, R4 ;  /* 0x00000000040573c4 */ /* 0x000ea20000000000 */
[----:B------:R-:W-:-:S06]  /*37d0*/  IMAD.U32 R0, RZ, RZ, UR8 ;  /* 0x00000008ff007e24 */ /* 0x000fcc000f8e00ff */
[----:B------:R3:W-:Y:S01]  /*37e0*/  UTCATOMSWS.AND URZ, UR8 ;  /* 0x0000000800ff79e3 */ /* 0x0007e20008000000 */
[----:B------:R-:W4:Y:S01]  /*37f0*/  REDUX UR6, R0 ;  /* 0x00000000000673c4 */ /* 0x000f220000000000 */
[----:B-1----:R-:W-:Y:S01]  /*3800*/  ISETP.EQ.U32.AND P0, PT, R2, UR7, PT ;  /* 0x0000000702007c0c */ /* 0x002fe2000bf02070 */
[----:B--2---:R-:W-:Y:S01]  /*3810*/  IMAD.U32 R2, RZ, RZ, UR5 ;  /* 0x00000005ff027e24 */ /* 0x004fe2000f8e00ff */
[----:B----4-:R-:W-:-:S11]  /*3820*/  MOV R3, UR6 ;  /* 0x0000000600037c02 */ /* 0x010fd60008000f00 */
[----:B------:R3:W-:Y:S04]  /*3830*/  @P0 ATOMS.AND RZ, [UR4+0x14], R3 ;  /* 0x00001403ffff098c */ /* 0x0007e8000a800004 */
[----:B------:R3:W-:Y:S01]  /*3840*/  @P0 ATOMS.AND RZ, [UR4+0x18], R2 ;  /* 0x00001802ffff098c */ /* 0x0007e2000a800004 */
[----:B------:R-:W-:Y:S05]  /*3850*/  BRA `(.L_x_67) ;  /* 0x0000000000147947 */ /* 0x000fea0003800000 */
.L_x_66:
[----:B------:R-:W-:Y:S02]  /*3860*/  MOV R2, 0x3880 ;  /* 0x0000388000027802 */ /* 0x000fe40000000f00 */
[----:B----45:R-:W-:Y:S05]  /*3870*/  CALL.REL.NOINC `($__internal_0_$__cuda_sm10x_tcgen05_guardrail_trap_col_being_dealloced_not_returned_by_alloc) ;  /* 0x0000005000c87944 */ /* 0x030fea0003c00000 */
[----:B------:R-:W-:Y:S05]  /*3880*/  BRA `(.L_x_67) ;  /* 0x0000000000087947 */ /* 0x000fea0003800000 */
.L_x_65:
[----:B------:R-:W-:Y:S02]  /*3890*/  MOV R2, 0x38b0 ;  /* 0x000038b000027802 */ /* 0x000fe40000000f00 */
[----:B----45:R-:W-:Y:S05]  /*38a0*/  CALL.REL.NOINC `($__internal_2_$__cuda_sm10x_tcgen05_guardrail_trap_unallocated_columns_being_dealloced) ;  /* 0x0000005000d47944 */ /* 0x030fea0003c00000 */
.L_x_67:
[----:B------:R-:W-:Y:S01]  /*38b0*/  NOP ;  /* 0x0000000000007918 */ /* 0x000fe20000000000 */
[----:B---3--:R-:W-:Y:S05]  /*38c0*/  EXIT ;  /* 0x000000000000794d */ /* 0x008fea0003800000 */
.L_x_49:
[----:B------:R-:W-:-:S09]  /*38d0*/  UISETP.NE.OR UP2, UPT, UR8, 0x3, !UP2 ;  /* 0x000000030800788c */ /* 0x000fd2000d745670 */
[----:B------:R-:W-:Y:S05]  /*38e0*/  BRA.U UP2, `(.L_x_68) ;  /* 0x0000000d02407547 */ /* 0x000fea000b800000 */
[----:B------:R-:W1:Y:S01]  /*38f0*/  LDC R0, c[0x0][0xb30] ;  /* 0x0002cc00ff007b82 */ /* 0x000e620000000800 */
[----:B------:R-:W2:Y:S01]  /*3900*/  LDCU.64 UR8, c[0x0][0x888] ;  /* 0x00011100ff0877ac */ /* 0x000ea20008000a00 */
[----:B------:R-:W-:Y:S02]  /*3910*/  HFMA2 R29, -RZ, RZ, 0, 0 ;  /* 0x00000000ff1d7431 */ /* 0x000fe400000001ff */
[----:B------:R-:W-:Y:S01]  /*3920*/  IMAD.MOV.U32 R31, RZ, RZ, 0x1 ;  /* 0x00000001ff1f7424 */ /* 0x000fe200078e00ff */
[----:B------:R-:W-:Y:S01]  /*3930*/  MOV R23, 0x2000 ;  /* 0x0000200000177802 */ /* 0x000fe20000000f00 */
[----:B------:R-:W4:Y:S01]  /*3940*/  LDCU.64 UR4, c[0x0][0x890] ;  /* 0x00011200ff0477ac */ /* 0x000f220008000a00 */
[----:B------:R-:W-:Y:S01]  /*3950*/  IMAD.MOV.U32 R30, RZ, RZ, RZ ;  /* 0x000000ffff1e7224 */ /* 0x000fe200078e00ff */
[----:B------:R-:W3:Y:S01]  /*3960*/  LDC R19, c[0x0][0x370] ;  /* 0x0000dc00ff137b82 */ /* 0x000ee20000000800 */
[----:B------:R-:W-:Y:S01]  /*3970*/  UMOV UR7, 0x400 ;  /* 0x0000040000077882 */ /* 0x000fe20000000000 */
[----:B------:R-:W-:-:S02]  /*3980*/  UPLOP3.LUT UP1, UPT, UPT, UPT, UPT, 0x40, 0x4 ;  /* 0x000000000004789c */ /* 0x000fc40003f2e870 */
[----:B------:R-:W-:-:S04]  /*3990*/  ULEA UR7, UR37, UR7, 0x18 ;  /* 0x0000000725077291 */ /* 0x000fc8000f8ec0ff */
[----:B------:R-:W3:Y:S01]  /*39a0*/  LDC R2, c[0x0][0xb0c] ;  /* 0x0002c300ff027b82 */ /* 0x000ee20000000800 */
[----:B------:R-:W-:Y:S02]  /*39b0*/  UIADD3 UR13, UPT, UPT, UR7, 0x58, URZ ;  /* 0x00000058070d7890 */ /* 0x000fe4000fffe0ff */
[----:B--2---:R-:W-:Y:S02]  /*39c0*/  UISETP.NE.U32.AND UP2, UPT, UR8, URZ, UPT ;  /* 0x000000ff0800728c */ /* 0x004fe4000bf45070 */
[----:B------:R-:W-:Y:S02]  /*39d0*/  UIADD3 UR17, UPT, UPT, UR7, 0x50, URZ ;  /* 0x0000005007117890 */ /* 0x000fe4000fffe0ff */
[----:B----4-:R-:W-:Y:S01]  /*39e0*/  UISETP.NE.U32.AND UP3, UPT, UR4, URZ, UPT ;  /* 0x000000ff0400728c */ /* 0x010fe2000bf65070 */
[----:B------:R-:W2:Y:S01]  /*39f0*/  LDC R18, c[0x0][0xb20] ;  /* 0x0002c800ff127b82 */ /* 0x000ea20000000800 */
[----:B-1----:R-:W-:Y:S01]  /*3a00*/  ISETP.NE.AND P1, PT, R0, 0x1, PT ;  /* 0x000000010000780c */ /* 0x002fe20003f25270 */
[----:B------:R-:W-:-:S02]  /*3a10*/  UISETP.NE.AND.EX UP2, UPT, UR9, URZ, UPT, UP2 ;  /* 0x000000ff0900728c */ /* 0x000fc4000bf45320 */
[----:B------:R-:W-:Y:S02]  /*3a20*/  UPRMT UR13, UR37, 0x654, UR13 ;  /* 0x00000654250d7896 */ /* 0x000fe4000800000d */
[----:B------:R-:W-:Y:S02]  /*3a30*/  UISETP.NE.AND.EX UP3, UPT, UR5, URZ, UPT, UP3 ;  /* 0x000000ff0500728c */ /* 0x000fe4000bf65330 */
[----:B------:R-:W1:Y:S08]  /*3a40*/  LDC.64 R32, c[0x0][0x348] ;  /* 0x0000d200ff207b82 */ /* 0x000e700000000a00 */
[----:B------:R-:W4:Y:S08]  /*3a50*/  LDC.64 R16, c[0x0][0xb10] ;  /* 0x0002c400ff107b82 */ /* 0x000f300000000a00 */
[----:B------:R-:W1:Y:S08]  /*3a60*/  LDC.64 R6, c[0x0][0xb18] ;  /* 0x0002c600ff067b82 */ /* 0x000e700000000a00 */
[----:B------:R-:W1:Y:S08]  /*3a70*/  LDC.64 R4, c[0x0][0xb28] ;  /* 0x0002ca00ff047b82 */ /* 0x000e700000000a00 */
[----:B--23--:R-:W1:Y:S02]  /*3a80*/  LDC R22, c[0x0][0x374] ;  /* 0x0000dd00ff167b82 */ /* 0x00ce640000000800 */
.L_x_77:
[C---:B------:R-:W-:Y:S02]  /*3a90*/  LEA R0, R30.reuse, UR7, 0x3 ;  /* 0x000000071e007c11 */ /* 0x040fe4000f8e18ff */
[----:B------:R-:W-:Y:S02]  /*3aa0*/  SHF.L.U32 R3, R29, 0x1f, RZ ;  /* 0x0000001f1d037819 */ /* 0x000fe400000006ff */
[----:B------:R-:W-:Y:S02]  /*3ab0*/  LEA R24, R30, UR7, 0x4 ;  /* 0x000000071e187c11 */ /* 0x000fe4000f8e20ff */
[----:B--2---:R-:W2:Y:S02]  /*3ac0*/  SYNCS.PHASECHK.TRANS64.TRYWAIT P0, [R0+URZ+0x80], R3 ;  /* 0x00008003000075a7 */ /* 0x004ea400080011ff */
[----:B--2---:R-:W-:Y:S05]  /*3ad0*/  @!P0 BRA `(.L_x_69) ;  /* 0x0000004c006c8947 */ /* 0x004fea0003800000 */
.L_x_136:
[----:B------:R-:W-:Y:S01]  /*3ae0*/  ISETP.GE.AND P0, PT, R72, 0x1, PT ;  /* 0x000000014800780c */ /* 0x000fe20003f06270 */
[----:B------:R-:W3:Y:S01]  /*3af0*/  LDS.128 R24, [R24+0x110] ;  /* 0x0001100018187984 */ /* 0x000ee20000000c00 */
[----:B--2---:R-:W-:Y:S01]  /*3b00*/  VIADD R0, R0, 0x90 ;  /* 0x0000009000007836 */ /* 0x004fe20000000000 */
[----:B------:R-:W-:Y:S01]  /*3b10*/  @!PT LDS RZ, [RZ] ;  /* 0x00000000fffff984 */ /* 0x000fe20000000800 */
[----:B------:R-:W-:Y:S01]  /*3b20*/  @!PT LDS RZ, [RZ] ;  /* 0x00000000fffff984 */ /* 0x000fe20000000800 */
[----:B------:R-:W-:Y:S01]  /*3b30*/  @!PT LDS RZ, [RZ] ;  /* 0x00000000fffff984 */ /* 0x000fe20000000800 */
[----:B------:R-:W-:Y:S01]  /*3b40*/  @!PT LDS RZ, [RZ] ;  /* 0x00000000fffff984 */ /* 0x000fe20000000800 */
[----:B------:R2:W-:Y:S06]  /*3b50*/  MEMBAR.ALL.CTA ;  /* 0x0000000000007992 */ /* 0x0005ec0000008000 */
[----:B--2---:R-:W2:Y:S01]  /*3b60*/  FENCE.VIEW.ASYNC.S ;  /* 0x00000000000073c6 */ /* 0x004ea20000000000 */
[----:B------:R-:W-:Y:S04]  /*3b70*/  PRMT R0, RZ, 0x654, R0 ;  /* 0x00000654ff007816 */ /* 0x000fe80000000000 */
[----:B--2---:R2:W-:Y:S01]  /*3b80*/  SYNCS.ARRIVE.TRANS64.RED.A1T0 RZ, [R0+URZ], RZ ;  /* 0x000000ff00ff79a7 */ /* 0x0045e200081004ff */
[----:B---3--:R-:W-:Y:S11]  /*3b90*/  LOP3.LUT P3, RZ, R26, 0x1, RZ, 0xc0, !PT ;  /* 0x000000011aff7812 */ /* 0x008ff6000786c0ff */
[----:B------:R-:W-:Y:S02]  /*3ba0*/  @!UPT UIADD3 URZ, UPT, UPT, URZ, URZ, URZ ;  /* 0x000000fffffff290 */ /* 0x000fe4000fffe0ff */
[----:B------:R-:W-:Y:S02]  /*3bb0*/  @P3 MOV R13, R24 ;  /* 0x00000018000d3202 */ /* 0x000fe40000000f00 */
[----:B------:R-:W-:Y:S01]  /*3bc0*/  @P3 LOP3.LUT R8, R25, 0xffff, RZ, 0xc0, !PT ;  /* 0x0000ffff19083812 */ /* 0x000fe200078ec0ff */
[----:B--2---:R-:W-:Y:S06]  /*3bd0*/  @!P0 BRA `(.L_x_70) ;  /* 0x0000000000a48947 */ /* 0x004fec0003800000 */
[----:B-1----:R-:W-:Y:S01]  /*3be0*/  IMAD.HI.U32 R35, R22, R7, RZ ;  /* 0x0000000716237227 */ /* 0x002fe200078e00ff */
[----:B------:R-:W-:Y:S02]  /*3bf0*/  ISETP.NE.AND P0, PT, R6, 0x1, PT ;  /* 0x000000010600780c */ /* 0x000fe40003f05270 */
[----:B------:R-:W-:Y:S01]  /*3c00*/  ISETP.NE.AND P2, PT, R72, 0x1, PT ;  /* 0x000000014800780c */ /* 0x000fe20003f45270 */
[----:B----4-:R-:W-:Y:S01]  /*3c10*/  IMAD.HI.U32 R34, R19, R16, RZ ;  /* 0x0000001013227227 */ /* 0x010fe200078e00ff */
[----:B------:R-:W-:Y:S02]  /*3c20*/  SHF.R.U32.HI R35, RZ, R18, R35 ;  /* 0x00000012ff237219 */ /* 0x000fe40000011623 */
[----:B------:R-:W-:Y:S01]  /*3c30*/  ISETP.NE.AND P4, PT, R2, 0x1, PT ;  /* 0x000000010200780c */ /* 0x000fe20003f85270 */
[----:B------:R-:W-:Y:S01]  /*3c40*/  IMAD.HI.U32 R36, R13, R16, RZ ;  /* 0x000000100d247227 */ /* 0x000fe200078e00ff */
[----:B------:R-:W-:Y:S02]  /*3c50*/  SHF.R.U32.HI R34, RZ, R17, R34 ;  /* 0x00000011ff227219 */ /* 0x000fe40000011622 */
[----:B------:R-:W-:Y:S01]  /*3c60*/  SEL R3, R22, R35, !P0 ;  /* 0x0000002316037207 */ /* 0x000fe20004000000 */
[C---:B------:R-:W-:Y:S01]  /*3c70*/  IMAD.HI.U32 R35, R8.reuse, R7, RZ ;  /* 0x0000000708237227 */ /* 0x040fe200078e00ff */
[----:B------:R-:W-:Y:S02]  /*3c80*/  SEL R11, R19, R34, !P4 ;  /* 0x00000022130b7207 */ /* 0x000fe40006000000 */
[----:B------:R-:W-:Y:S01]  /*3c90*/  SHF.R.U32.HI R36, RZ, R17, R36 ;  /* 0x00000011ff247219 */ /* 0x000fe20000011624 */
[----:B------:R-:W-:Y:S01]  /*3ca0*/  IMAD.HI.U32 R38, R3, R4, RZ ;  /* 0x0000000403267227 */ /* 0x000fe200078e00ff */
[----:B------:R-:W-:Y:S03]  /*3cb0*/  SHF.R.U32.HI R35, RZ, R18, R35 ;  /* 0x00000012ff237219 */ /* 0x000fe60000011623 */
[----:B------:R-:W-:Y:S01]  /*3cc0*/  IMAD.HI.U32 R34, R11, R4, RZ ;  /* 0x000000040b227227 */ /* 0x000fe200078e00ff */
[----:B------:R-:W-:Y:S02]  /*3cd0*/  @P2 SHF.R.U32.HI R3, RZ, R5, R38 ;  /* 0x00000005ff032219 */ /* 0x000fe40000011626 */
[----:B------:R-:W-:Y:S02]  /*3ce0*/  SEL R9, R8, R35, !P0 ;  /* 0x0000002308097207 */ /* 0x000fe40004000000 */
[----:B------:R-:W-:Y:S01]  /*3cf0*/  @P2 SHF.R.U32.HI R11, RZ, R5, R34 ;  /* 0x00000005ff0b2219 */ /* 0x000fe20000011622 */
[C---:B------:R-:W-:Y:S01]  /*3d00*/  IMAD R10, R72.reuse, R3, RZ ;  /* 0x00000003480a7224 */ /* 0x040fe200078e02ff */
[----:B------:R-:W-:Y:S01]  /*3d10*/  SEL R3, R13, R36, !P4 ;  /* 0x000000240d037207 */ /* 0x000fe20006000000 */
[C---:B------:R-:W-:Y:S03]  /*3d20*/  IMAD.HI.U32 R14, R9.reuse, R4, RZ ;  /* 0x00000004090e7227 */ /* 0x040fe600078e00ff */
[----:B------:R-:W-:Y:S01]  /*3d30*/  ISETP.GE.AND P0, PT, R9, R10, PT ;  /* 0x0000000a0900720c */ /* 0x000fe20003f06270 */
[C---:B------:R-:W-:Y:S01]  /*3d40*/  IMAD R12, R72.reuse, R11, RZ ;  /* 0x0000000b480c7224 */ /* 0x040fe200078e02ff */
[-C--:B------:R-:W-:Y:S04]  /*3d50*/  SHF.R.U32.HI R14, RZ, R5.reuse, R14 ;  /* 0x00000005ff0e7219 */ /* 0x080fe8000001160e */
[----:B------:R-:W-:Y:S02]  /*3d60*/  ISETP.GE.OR P0, PT, R3, R12, P0 ;  /* 0x0000000c0300720c */ /* 0x000fe40000706670 */
[----:B------:R-:W-:Y:S05]  /*3d70*/  SEL R15, R9, R14, !P2 ;  /* 0x0000000e090f7207 */ /* 0x000fea0005000000 */
[----:B------:R-:W-:Y:S04]  /*3d80*/  IMAD.MOV R14, RZ, RZ, -R15 ;  /* 0x000000ffff0e7224 */ /* 0x000fe800078e0a0f */
[----:B------:R-:W-:Y:S02]  /*3d90*/  IMAD R14, R72, R14, R9 ;  /* 0x0000000e480e7224 */ /* 0x000fe400078e0209 */
[C---:B------:R-:W-:Y:S05]  /*3da0*/  @!P0 IMAD.HI.U32 R10, R3.reuse, R4, RZ ;  /* 0x00000004030a8227 */ /* 0x040fea00078e00ff */
[----:B------:R-:W-:Y:S04]  /*3db0*/  @!P0 SHF.R.U32.HI R10, RZ, R5, R10 ;  /* 0x00000005ff0a8219 */ /* 0x000fe8000001160a */
[----:B------:R-:W-:Y:S01]  /*3dc0*/  @!P0 SEL R0, R3, R10, !P2 ;  /* 0x0000000a03008207 */ /* 0x000fe20005000000 */
[----:B------:R-:W-:Y:S03]  /*3dd0*/  IMAD.MOV R10, RZ, RZ, -R3 ;  /* 0x000000ffff0a7224 */ /* 0x000fe600078e0a03 */
[----:B------:R-:W-:Y:S01]  /*3de0*/  @!P0 IADD3 R15, PT, PT, R15, -R0, RZ ;  /* 0x800000000f0f8210 */ /* 0x000fe20007ffe0ff */
[----:B------:R-:W-:Y:S01]  /*3df0*/  @!P0 IMAD R0, R11, R14, R0 ;  /* 0x0000000e0b008224 */ /* 0x000fe200078e0200 */
[----:B------:R-:W-:Y:S01]  /*3e00*/  IADD3 R11, PT, PT, -R9, RZ, RZ ;  /* 0x000000ff090b7210 */ /* 0x000fe20007ffe1ff */
[----:B------:R-:W-:Y:S02]  /*3e10*/  IMAD R13, R2, R10, R13 ;  /* 0x0000000a020d7224 */ /* 0x000fe400078e020d */
[----:B------:R-:W-:Y:S02]  /*3e20*/  @!P0 IMAD R9, R15, R72, R3 ;  /* 0x000000480f098224 */ /* 0x000fe400078e0203 */
[----:B------:R-:W-:Y:S02]  /*3e30*/  @!P0 IMAD.MOV.U32 R3, RZ, RZ, R0 ;  /* 0x000000ffff038224 */ /* 0x000fe400078e0000 */
[----:B------:R-:W-:Y:S02]  /*3e40*/  IMAD R8, R6, R11, R8 ;  /* 0x0000000b06087224 */ /* 0x000fe400078e0208 */
[----:B------:R-:W-:Y:S02]  /*3e50*/  IMAD R13, R3, R2, R13 ;  /* 0x00000002030d7224 */ /* 0x000fe400078e020d */
[----:B------:R-:W-:Y:S02]  /*3e60*/  IMAD R8, R9, R6, R8 ;  /* 0x0000000609087224 */ /* 0x000fe400078e0208 */
.L_x_70:
[----:B------:R-:W-:Y:S05]  /*3e70*/  BRA.U UP1, `(.L_x_71) ;  /* 0x0000000101107547 */ /* 0x000fea000b800000 */
[----:B------:R-:W-:Y:S04]  /*3e80*/  MOV R0, UR6 ;  /* 0x0000000600007c02 */ /* 0x000fe80008000f00 */
[----:B------:R-:W-:Y:S04]  /*3e90*/  SHF.L.U32 R3, R0, 0x1f, RZ ;  /* 0x0000001f00037819 */ /* 0x000fe800000006ff */
[----:B------:R-:W2:Y:S02]  /*3ea0*/  SYNCS.PHASECHK.TRANS64.TRYWAIT P0, [UR7+0x78], R3 ;  /* 0x00007803ff0075a7 */ /* 0x000ea40008001107 */
[----:B--2---:R-:W-:Y:S05]  /*3eb0*/  @!P0 BRA `(.L_x_72) ;  /* 0x0000004800888947 */ /* 0x004fea0003800000 */
.L_x_71:
[----:B------:R-:W-:Y:S02]  /*3ec0*/  R2UR UR19, R21 ;  /* 0x00000000151372ca */ /* 0x000fe400000e0000 */
[----:B------:R-:W-:Y:S02]  /*3ed0*/  R2UR UR18, R20 ;  /* 0x00000000141272ca */ /* 0x000fe400000e0000 */
[----:B------:R-:W-:Y:S02]  /*3ee0*/  ISETP.NE.U32.AND P2, PT, RZ, UR4, PT ;  /* 0x00000004ff007c0c */ /* 0x000fe4000bf45070 */
[----:B------:R-:W-:Y:S02]  /*3ef0*/  SHF.L.U32 R12, R31, 0x1f, RZ ;  /* 0x0000001f1f0c7819 */ /* 0x000fe400000006ff */
[----:B------:R-:W-:Y:S05]  /*3f00*/  ISETP.NE.AND.EX P2, PT, RZ, UR5, PT, P2 ;  /* 0x00000005ff007c0c */ /* 0x000fea000bf45320 */
[----:B------:R-:W-:Y:S02]  /*3f10*/  USHF.L.U32 UR19, UR19, 0x7, URZ ;  /* 0x0000000713137899 */ /* 0x000fe400080006ff */
[----:B------:R-:W-:Y:S01]  /*3f20*/  USHF.L.U32 UR18, UR18, 0x7, URZ ;  /* 0x0000000712127899 */ /* 0x000fe200080006ff */
[----:B------:R-:W-:Y:S11]  /*3f30*/  BRA.U !UP3, `(.L_x_73) ;  /* 0x000000010b347547 */ /* 0x000ff6000b800000 */
[----:B------:R-:W-:Y:S01]  /*3f40*/  UPLOP3.LUT UP0, UPT, UPT, UPT, UP2, 0x80, 0x8 ;  /* 0x000000000008789c */ /* 0x000fe20003f0f020 */
[----:B--2---:R-:W-:Y:S02]  /*3f50*/  HFMA2 R0, -RZ, RZ, 0, 5.9604644775390625e-08 ;  /* 0x00000001ff007431 */ /* 0x004fe400000001ff */
[----:B------:R-:W-:Y:S03]  /*3f60*/  IMAD.MOV.U32 R171, RZ, RZ, 0x1 ;  /* 0x00000001ffab7424 */ /* 0x000fe600078e00ff */
[----:B------:R-:W-:Y:S05]  /*3f70*/  PLOP3.LUT P0, PT, PT, PT, UP0, 0x80, 0x8 ;  /* 0x000000000008781c */ /* 0x000fea0003f0f008 */
[----:B------:R-:W2:Y:S01]  /*3f80*/  @UP0 LDCU.64 UR10, c[0x0][0x888] ;  /* 0x00011100ff0a07ac */ /* 0x000ea20008000a00 */
[----:B------:R-:W-:Y:S07]  /*3f90*/  @UP0 UIMAD UR8, UR36, UR4, URZ ;  /* 0x00000004240802a4 */ /* 0x000fee000f8e02ff */
[----:B------:R-:W-:Y:S01]  /*3fa0*/  @!P0 PRMT R171, R0, 0x7610, R171 ;  /* 0x0000761000ab8816 */ /* 0x000fe200000000ab */
[----:B--2---:R-:W-:Y:S03]  /*3fb0*/  @UP0 UIMAD.WIDE UR10, UR8, 0x4, UR10 ;  /* 0x00000004080a08a5 */ /* 0x004fe6000f8e020a */
[----:B------:R-:W2:Y:S03]  /*3fc0*/  @!UP0 LDCU UR8, c[0x0][0x880] ;  /* 0x00011000ff0887ac */ /* 0x000ea60008000800 */
[----:B------:R-:W-:Y:S01]  /*3fd0*/  IMAD.U32 R10, RZ, RZ, UR10 ;  /* 0x0000000aff0a7e24 */ /* 0x000fe2000f8e00ff */
[----:B------:R-:W-:Y:S05]  /*3fe0*/  MOV R11, UR11 ;  /* 0x0000000b000b7c02 */ /* 0x000fea0008000f00 */
[----:B-----5:R3:W5:Y:S02]  /*3ff0*/  @P0 LDG.E R81, desc[UR46][R10.64] ;  /* 0x0000002e0a510981 */ /* 0x020764000c1e1900 */
[----:B--23--:R-:W-:Y:S07]  /*4000*/  @!P0 IMAD.U32 R81, RZ, RZ, UR8 ;  /* 0x00000008ff518e24 */ /* 0x00cfee000f8e00ff */
.L_x_73:
[----:B-----5:R-:W-:Y:S01]  /*4010*/  @!P2 FSETP.EQ.AND P0, PT, R81, RZ, PT ;  /* 0x000000ff5100a20b */ /* 0x020fe20003f02000 */
[----:B------:R-:W-:Y:S01]  /*4020*/  @!UPT UIADD3 URZ, UPT, UPT, URZ, URZ, URZ ;  /* 0x000000fffffff290 */ /* 0x000fe2000fffe0ff */
[----:B------:R-:W-:Y:S11]  /*4030*/  @!P2 BRA `(.L_x_74) ;  /* 0x000000000014a947 */ /* 0x000ff60003800000 */
[----:B------:R-:W-:Y:S02]  /*4040*/  LOP3.LUT P2, RZ, R171, 0xff, RZ, 0xc0, !PT ;  /* 0x000000ffabff7812 */ /* 0x000fe4000784c0ff */
[----:B------:R-:W-:Y:S04]  /*4050*/  PLOP3.LUT P0, PT, PT, PT, UP0, 0x80, 0x8 ;  /* 0x000000000008781c */ /* 0x000fe80003f0f008 */
[----:B------:R-:W-:Y:S07]  /*4060*/  PLOP3.LUT P0, PT, P0, PT, PT, 0x8, 0x80 ;  /* 0x000000000080781c */ /* 0x000fee000070e170 */
[----:B------:R-:W-:Y:S11]  /*4070*/  @P2 FSETP.EQ.AND P0, PT, R81, RZ, PT ;  /* 0x000000ff5100220b */ /* 0x000ff60003f02000 */
[----:B------:R-:W-:Y:S02]  /*4080*/  @!UPT UIADD3 URZ, UPT, UPT, URZ, URZ, URZ ;  /* 0x000000fffffff290 */ /* 0x000fe4000fffe0ff */
.L_x_74:
[----:B------:R-:W3:Y:S01]  /*4090*/  SYNCS.PHASECHK.TRANS64.TRYWAIT P2, [UR7+0x60], R12 ;  /* 0x0000600cff0075a7 */ /* 0x000ee20008041107 */
[----:B------:R-:W-:Y:S04]  /*40a0*/  ELECT P4, URZ, PT ;  /* 0x0000000000ff782f */ /* 0x000fe80003880000 */
[----:B------:R-:W-:Y:S11]  /*40b0*/  PLOP3.LUT P4, PT, P0, P4, PT, 0xf2, 0x2f ;  /* 0x00000000002f781c */ /* 0x000ff60000789e72 */
[----:B------:R-:W-:Y:S02]  /*40c0*/  @!UPT UIADD3 URZ, UPT, UPT, URZ, URZ, URZ ;  /* 0x000000fffffff290 */ /* 0x000fe4000fffe0ff */
[----:B-1----:R-:W-:Y:S05]  /*40d0*/  @!P4 IADD3 R21, P0, PT, R32, 0x580, RZ ;  /* 0x000005802015c810 */ /* 0x002fea0007f1e0ff */
[----:B------:R-:W-:Y:S01]  /*40e0*/  @!P4 IMAD.X R20, RZ, RZ, R33, P0 ;  /* 0x000000ffff14c224 */ /* 0x000fe200000e0621 */
[----:B---3--:R-:W-:Y:S07]  /*40f0*/  @!P2 BRA `(.L_x_75) ;  /* 0x000000480010a947 */ /* 0x008fee0003800000 */
.L_x_139:
[----:B------:R-:W3:Y:S01]  /*4100*/  LDC.64 R14, c[0x0][0xb10] ;  /* 0x0002c400ff0e7b82 */ /* 0x000ee20000000a00 */
[----:B------:R-:W-:Y:S01]  /*4110*/  @!P4 R2UR UR8, R20 ;  /* 0x000000001408c2ca */ /* 0x000fe200000e0000 */
[----:B------:R-:W-:Y:S01]  /*4120*/  VOTEU.ALL UP1, P4 ;  /* 0x0000000000ff7886 */ /* 0x000fe20002020000 */
[----:B------:R-:W-:Y:S01]  /*4130*/  @!P4 R2UR UR9, R21 ;  /* 0x000000001509c2ca */ /* 0x000fe200000e0000 */
[----:B------:R-:W-:Y:S01]  /*4140*/  UMOV UR10, 0x0 ;  /* 0x00000000000a7882 */ /* 0x000fe20000000000 */
[----:B------:R-:W-:Y:S03]  /*4150*/  UMOV UR11, 0x10000000 ;  /* 0x10000000000b7882 */ /* 0x000fe60000000000 */
[----:B------:R-:W5:Y:S01]  /*4160*/  LDC.64 R10, c[0x0][0xb18] ;  /* 0x0002c600ff0a7b82 */ /* 0x000f620000000a00 */
[----:B------:R-:W-:Y:S01]  /*4170*/  @!UP1 UIADD3 UR16, UPT, UPT, UR7, 0x200, URZ ;  /* 0x0000020007109890 */ /* 0x000fe2000fffe0ff */
[----:B------:R-:W-:Y:S01]  /*4180*/  @P3 SHF.R.U32.HI R28, RZ, 0x10, R25 ;  /* 0x00000010ff1c3819 */ /* 0x000fe20000011619 */
[----:B------:R-:W-:Y:S01]  /*4190*/  VOTEU.ALL UP1, P4 ;  /* 0x0000000000ff7886 */ /* 0x000fe20002020000 */
[----:B------:R-:W-:Y:S01]  /*41a0*/  UMOV UR20, UR36 ;  /* 0x0000002400147c82 */ /* 0x000fe20008000000 */
[----:B------:R-:W-:Y:S03]  /*41b0*/  VIADD R30, R30, 0x1 ;  /* 0x000000011e1e7836 */ /* 0x000fe60000000000 */
[----:B--2---:R-:W2:Y:S01]  /*41c0*/  @!P1 LDC R0, c[0x0][0xb20] ;  /* 0x0002c800ff009b82 */ /* 0x004ea20000000800 */
[----:B------:R-:W-:Y:S01]  /*41d0*/  IMAD.U32 R21, RZ, RZ, UR8 ;  /* 0x00000008ff157e24 */ /* 0x000fe2000f8e00ff */
[----:B------:R-:W-:Y:S06]  /*41e0*/  UPRMT UR8, UR37, 0x654, UR17 ;  /* 0x0000065425087896 */ /* 0x000fec0008000011 */
[----:B-1----:R-:W1:Y:S01]  /*41f0*/  @!P1 LDC R3, c[0x0][0xb0c] ;  /* 0x0002c300ff039b82 */ /* 0x002e620000000800 */
[----:B------:R-:W-:Y:S01]  /*4200*/  IMAD.U32 R20, RZ, RZ, UR9 ;  /* 0x00000009ff147e24 */ /* 0x000fe2000f8e00ff */
[----:B------:R-:W-:Y:S04]  /*4210*/  @!P4 R2UR UR15, R21 ;  /* 0x00000000150fc2ca */ /* 0x000fe800000e0000 */
[----:B------:R-:W-:Y:S01]  /*4220*/  @!P4 R2UR UR14, R20 ;  /* 0x00000000140ec2ca */ /* 0x000fe200000e0000 */
[----:B------:R-:W-:Y:S11]  /*4230*/  @!P4 IMAD.MOV.U32 R20, RZ, RZ, 0x2000 ;  /* 0x00002000ff14c424 */ /* 0x000ff600078e00ff */
[----:B------:R-:W-:Y:S01]  /*4240*/  @!UPT UIADD3 URZ, UPT, UPT, URZ, URZ, URZ ;  /* 0x000000fffffff290 */ /* 0x000fe2000fffe0ff */
[----:B------:R1:W-:Y:S01]  /*4250*/  @!UP1 UTMALDG.3D [UR16], [UR14], desc[UR10] ;  /* 0x00000a100e0095b4 */ /* 0x0003e20008011000 */
[----:B------:R1:W-:Y:S02]  /*4260*/  @!P4 SYNCS.ARRIVE.TRANS64.RED.A0TR RZ, [UR7+0x50], R20 ;  /* 0x00005014ffffc9a7 */ /* 0x0003e40008300407 */
[----:B-1----:R-:W-:Y:S01]  /*4270*/  @!P1 ISETP.NE.AND P2, PT, R3, 0x1, PT ;  /* 0x000000010300980c */ /* 0x002fe20003f45270 */
[C---:B---3--:R-:W-:Y:S01]  /*4280*/  @!P1 IMAD.HI.U32 R14, R13.reuse, R14, RZ ;  /* 0x0000000e0d0e9227 */ /* 0x048fe200078e00ff */
[----:B-----5:R-:W-:Y:S03]  /*4290*/  @!P1 ISETP.NE.AND P0, PT, R10, 0x1, PT ;  /* 0x000000010a00980c */ /* 0x020fe60003f05270 */
[C---:B------:R-:W-:Y:S01]  /*42a0*/  @!P1 IMAD.HI.U32 R11, R8.reuse, R11, RZ ;  /* 0x0000000b080b9227 */ /* 0x040fe200078e00ff */
[----:B------:R-:W-:Y:S04]  /*42b0*/  @!P1 SHF.R.U32.HI R14, RZ, R15, R14 ;  /* 0x0000000fff0e9219 */ /* 0x000fe8000001160e */
[----:B--2---:R-:W-:Y:S01]  /*42c0*/  @!P1 SHF.R.U32.HI R9, RZ, R0, R11 ;  /* 0x00000000ff099219 */ /* 0x004fe2000001160b */
[----:B------:R-:W-:Y:S01]  /*42d0*/  SYNCS.ARRIVE.TRANS64.RED.A1T0 RZ, [UR8], RZ ;  /* 0x000000ffffff79a7 */ /* 0x000fe20008100408 */
[----:B------:R-:W-:Y:S02]  /*42e0*/  @!P1 SEL R14, R13, R14, !P2 ;  /* 0x0000000e0d0e9207 */ /* 0x000fe40005000000 */
[----:B------:R-:W-:Y:S01]  /*42f0*/  @!P1 SEL R9, R8, R9, !P0 ;  /* 0x0000000908099207 */ /* 0x000fe20004000000 */
[----:B------:R-:W1:Y:S04]  /*4300*/  SYNCS.PHASECHK.TRANS64.TRYWAIT P5, [UR7+0x68], R12 ;  /* 0x0000680cff0075a7 */ /* 0x000e6800080a1107 */
[----:B------:R-:W-:Y:S02]  /*4310*/  @!P1 IMAD.IADD R0, R9, 0x1, -R14 ;  /* 0x0000000109009824 */ /* 0x000fe400078e0a0e */
[----:B------:R-:W-:Y:S02]  /*4320*/  @!P1 IMAD.IADD R9, R14, 0x1, -R9 ;  /* 0x000000010e099824 */ /* 0x000fe400078e0a09 */
[----:B------:R-:W-:Y:S02]  /*4330*/  @!P1 IMAD R13, R0, R3, R13 ;  /* 0x00000003000d9224 */ /* 0x000fe400078e020d */
[----:B------:R-:W-:Y:S01]  /*4340*/  @!P1 IMAD R8, R9, R10, R8 ;  /* 0x0000000a09089224 */ /* 0x000fe200078e0208 */
[----:B-1----:R-:W-:Y:S06]  /*4350*/  @!P5 BRA `(.L_x_76) ;  /* 0x000000440090d947 */ /* 0x002fec0003800000 */
.L_x_141:
[----:B-1----:R-:W-:Y:S01]  /*4360*/  @!P4 IADD3 R3, P0, PT, R32, 0x580, RZ ;  /* 0x000005802003c810 */ /* 0x002fe20007f1e0ff */
[----:B------:R-:W-:Y:S01]  /*4370*/  VOTEU.ALL UP1, P4 ;  /* 0x0000000000ff7886 */ /* 0x000fe20002020000 */
[----:B------:R-:W-:Y:S01]  /*4380*/  UMOV UR20, 0x0 ;  /* 0x0000000000147882 */ /* 0x000fe20000000000 */
[----:B------:R-:W-:Y:S01]  /*4390*/  UMOV UR21, 0x10000000 ;  /* 0x1000000000157882 */ /* 0x000fe20000000000 */
[----:B------:R-:W-:Y:S01]  /*43a0*/  @!P4 R2UR UR9, R3 ;  /* 0x000000000309c2ca */ /* 0x000fe200000e0000 */
[----:B------:R-:W-:Y:S01]  /*43b0*/  @!P4 IMAD.X R0, RZ, RZ, R33, P0 ;  /* 0x000000ffff00c224 */ /* 0x000fe200000e0621 */
[----:B------:R-:W-:Y:S01]  /*43c0*/  @!UP1 UIADD3 UR10, UPT, UPT, UR18, 0x40, URZ ;  /* 0x00000040120a9890 */ /* 0x000fe2000fffe0ff */
[----:B------:R-:W-:Y:S01]  /*43d0*/  ISETP.NE.AND P0, PT, R30, 0x2, PT ;  /* 0x000000021e00780c */ /* 0x000fe20003f05270 */
[----:B------:R-:W-:Y:S01]  /*43e0*/  UMOV UR11, UR19 ;  /* 0x00000013000b7c82 */ /* 0x000fe20008000000 */
[----:B------:R-:W-:Y:S01]  /*43f0*/  UMOV UR12, UR36 ;  /* 0x00000024000c7c82 */ /* 0x000fe20008000000 */
[----:B------:R-:W-:Y:S01]  /*4400*/  @!P4 R2UR UR8, R0 ;  /* 0x000000000008c2ca */ /* 0x000fe200000e0000 */
[----:B------:R-:W-:Y:S01]  /*4410*/  IMAD.IADD R20, R8, 0x1, R147 ;  /* 0x0000000108147824 */ /* 0x000fe200078e0293 */
[----:B------:R-:W-:Y:S01]  /*4420*/  @P3 R2UR UR36, R28 ;  /* 0x000000001c2432ca */ /* 0x000fe200000e0000 */
[----:B------:R-:W-:Y:S01]  /*4430*/  IMAD.IADD R21, R13, 0x1, R170 ;  /* 0x000000010d157824 */ /* 0x000fe200078e02aa */
[----:B------:R-:W-:Y:S02]  /*4440*/  SEL R0, RZ, 0x1, P0 ;  /* 0x00000001ff007807 */ /* 0x000fe40000000000 */
[----:B------:R-:W-:Y:S01]  /*4450*/  LOP3.LUT R31, R31, 0x1, RZ, 0x3c, !PT ;  /* 0x000000011f1f7812 */ /* 0x000fe200078e3cff */
[----:B------:R-:W-:Y:S01]  /*4460*/  IMAD.U32 R10, RZ, RZ, UR9 ;  /* 0x00000009ff0a7e24 */ /* 0x000fe2000f8e00ff */
[----:B------:R-:W-:Y:S01]  /*4470*/  @!UP1 UIADD3 UR9, UPT, UPT, UR7, 0x58, URZ ;  /* 0x0000005807099890 */ /* 0x000fe2000fffe0ff */
[----:B------:R-:W-:Y:S02]  /*4480*/  LOP3.LUT R29, R29, R0, RZ, 0x3c, !PT ;  /* 0x000000001d1d7212 */ /* 0x000fe400078e3cff */
[----:B------:R-:W-:Y:S02]  /*4490*/  SEL R30, R30, RZ, P0 ;  /* 0x000000ff1e1e7207 */ /* 0x000fe40000000000 */
[----:B------:R-:W-:Y:S01]  /*44a0*/  IMAD.U32 R11, RZ, RZ, UR8 ;  /* 0x00000008ff0b7e24 */ /* 0x000fe2000f8e00ff */
[----:B------:R-:W-:Y:S01]  /*44b0*/  @!P4 R2UR UR14, R10 ;  /* 0x000000000a0ec2ca */ /* 0x000fe200000e0000 */
[----:B------:R-:W-:Y:S01]  /*44c0*/  @!UP1 UIADD3 UR8, UPT, UPT, UR7, 0x2200, URZ ;  /* 0x0000220007089890 */ /* 0x000fe2000fffe0ff */
[----:B------:R-:W-:Y:S02]  /*44d0*/  VOTEU.ALL UP1, P4 ;  /* 0x0000000000ff7886 */ /* 0x000fe40002020000 */
[----:B------:R-:W-:Y:S11]  /*44e0*/  @!P4 R2UR UR15, R11 ;  /* 0x000000000b0fc2ca */ /* 0x000ff600000e0000 */
[----:B------:R-:W-:Y:S02]  /*44f0*/  @!UPT UIADD3 URZ, UPT, UPT, URZ, URZ, URZ ;  /* 0x000000fffffff290 */ /* 0x000fe4000fffe0ff */
[----:B------:R2:W-:Y:S01]  /*4500*/  @!UP1 UTMALDG.3D [UR8], [UR14], desc[UR20] ;  /* 0x000014080e0095b4 */ /* 0x0005e20008011000 */
[----:B------:R2:W-:Y:S01]  /*4510*/  @!P4 SYNCS.ARRIVE.TRANS64.RED.A0TR RZ, [UR7+0x58], R23 ;  /* 0x00005817ffffc9a7 */ /* 0x0005e20008300407 */
[----:B------:R-:W-:Y:S01]  /*4520*/  UPLOP3.LUT UP1, UPT, UPT, UPT, UPT, 0x80, 0x8 ;  /* 0x000000000008789c */ /* 0x000fe20003f2f070 */
[----:B------:R-:W-:Y:S01]  /*4530*/  SYNCS.ARRIVE.TRANS64.RED.A1T0 RZ, [UR13], RZ ;  /* 0x000000ffffff79a7 */ /* 0x000fe2000810040d */
[----:B------:R-:W-:Y:S09]  /*4540*/  @P3 BRA `(.L_x_77) ;  /* 0xfffffff400503947 */ /* 0x000ff2000383ffff */
[----:B------:R-:W-:-:S04]  /*4550*/  SHF.L.U32 R3, R31, 0x1f, RZ ;  /* 0x0000001f1f037819 */ /* 0x000fc800000006ff */
[----:B------:R-:W1:Y:S02]  /*4560*/  SYNCS.PHASECHK.TRANS64.TRYWAIT P0, [UR7+0x60], R3 ;  /* 0x00006003ff0075a7 */ /* 0x000e640008001107 */
[----:B-1----:R-:W-:Y:S05]  /*4570*/  @!P0 BRA `(.L_x_78) ;  /* 0x0000004400208947 */ /* 0x002fea0003800000 */
.L_x_143:
[----:B-1----:R-:W-:-:S07]  /*4580*/  MOV R0, UR7 ;  /* 0x0000000700007c02 */ /* 0x002fce0008000f00 */
.L_x_79:
[----:B-1----:R-:W-:-:S04]  /*4590*/  SHF.L.U32 R3, R31, 0x1f, RZ ;  /* 0x0000001f1f037819 */ /* 0x002fc800000006ff */
[----:B------:R1:W3:Y:S03]  /*45a0*/  SYNCS.PHASECHK.TRANS64.TRYWAIT P0, [R0+URZ+0x68], R3 ;  /* 0x00006803000075a7 */ /* 0x0002e600080011ff */
[----:B---3--:R-:W-:Y:S05]  /*45b0*/  @!P0 NANOSLEEP.SYNCS 0x989680 ;  /* 0x009896800000895d */ /* 0x008fea0003900000 */
[----:B------:R-:W3:Y:S02]  /*45c0*/  @!P0 SYNCS.PHASECHK.TRANS64 P0, [R0+URZ+0x68], R3 ;  /* 0x00006803000085a7 */ /* 0x000ee400080010ff */
[----:B--23--:R-:W-:Y:S05]  /*45d0*/  @P0 EXIT ;  /* 0x000000000000094d */ /* 0x00cfea0003800000 */
[----:B------:R-:W-:Y:S05]  /*45e0*/  BRA `(.L_x_79) ;  /* 0xfffffffc00e87947 */ /* 0x000fea000383ffff */
.L_x_68:
[----:B------:R-:W-:-:S06]  /*45f0*/  UISETP.GE.AND UP1, UPT, UR8, 0x4, UPT ;  /* 0x000000040800788c */ /* 0x000fcc000bf26270 */
[----:B------:R-:W-:-:S13]  /*4600*/  PLOP3.LUT P0, PT, PT, PT, UP1, 0x80, 0x8 ;  /* 0x000000000008781c */ /* 0x000fda0003f0f018 */
[----:B------:R-:W-:Y:S05]  /*4610*/  @!P0 EXIT ;  /* 0x000000000000894d */ /* 0x000fea0003800000 */
[----:B------:R-:W-:Y:S01]  /*4620*/  BAR.SYNC.DEFER_BLOCKING 0x6, 0xa0 ;  /* 0x0182800000007b1d */ /* 0x000fe20000010000 */
[C---:B------:R-:W-:Y:S01]  /*4630*/  IMAD.SHL.U32 R3, R189.reuse, 0x40, RZ ;  /* 0x00000040bd037824 */ /* 0x040fe200078e00ff */
[C---:B------:R-:W-:Y:S01]  /*4640*/  LOP3.LUT R193, R189.reuse, 0x60, RZ, 0xc0, !PT ;  /* 0x00000060bdc17812 */ /* 0x040fe200078ec0ff */
[C---:B------:R-:W-:Y:S01]  /*4650*/  IMAD.SHL.U32 R172, R189.reuse, 0x8, RZ ;  /* 0x00000008bdac7824 */ /* 0x040fe200078e00ff */
[C---:B------:R-:W-:Y:S01]  /*4660*/  LOP3.LUT R191, R189.reuse, 0x2, RZ, 0xc0, !PT ;  /* 0x00000002bdbf7812 */ /* 0x040fe200078ec0ff */
[----:B------:R-:W-:Y:S01]  /*4670*/  IMAD.U32 R79, R189, 0x10000, RZ ;  /* 0x00010000bd4f7824 */ /* 0x000fe200078e00ff */
[----:B------:R-:W-:Y:S02]  /*4680*/  UMOV UR49, 0x400 ;  /* 0x0000040000317882 */ /* 0x000fe40000000000 */
[----:B------:R-:W1:Y:S01]  /*4690*/  LDC R177, c[0x0][0x370] ;  /* 0x0000dc00ffb17b82 */ /* 0x000e620000000800 */
[----:B------:R-:W-:Y:S01]  /*46a0*/  ULEA UR49, UR37, UR49, 0x18 ;  /* 0x0000003125317291 */ /* 0x000fe2000f8ec0ff */
[----:B------:R-:W-:Y:S01]  /*46b0*/  LOP3.LUT R5, R3, 0x180, RZ, 0xc0, !PT ;  /* 0x0000018003057812 */ /* 0x000fe200078ec0ff */
[----:B------:R-:W-:Y:S01]  /*46c0*/  HFMA2 R195, -RZ, RZ, 0, 0 ;  /* 0x00000000ffc37431 */ /* 0x000fe200000001ff */
[----:B------:R-:W-:Y:S01]  /*46d0*/  LOP3.LUT R79, R79, 0x600000, RZ, 0xc0, !PT ;  /* 0x006000004f4f7812 */ /* 0x000fe200078ec0ff */
[----:B------:R-:W-:Y:S01]  /*46e0*/  UIADD3 UR4, UPT, UPT, UR49, 0x4200, URZ ;  /* 0x0000420031047890 */ /* 0x000fe2000fffe0ff */
[----:B------:R-:W-:Y:S01]  /*46f0*/  LOP3.LUT R172, R5, 0x30, R172, 0xf8, !PT ;  /* 0x0000003005ac7812 */ /* 0x000fe200078ef8ac */
[----:B------:R-:W-:Y:S01]  /*4700*/  IMAD.MOV.U32 R76, RZ, RZ, RZ ;  /* 0x000000ffff4c7224 */ /* 0x000fe200078e00ff */
[----:B------:R-:W2:Y:S01]  /*4710*/  LDC R74, c[0x0][0xb0c] ;  /* 0x0002c300ff4a7b82 */ /* 0x000ea20000000800 */
[----:B------:R-:W-:-:S02]  /*4720*/  LOP3.LUT R189, R189, 0x4, RZ, 0xc0, !PT ;  /* 0x00000004bdbd7812 */ /* 0x000fc400078ec0ff */
[----:B------:R-:W-:Y:S02]  /*4730*/  CS2R R182, SRZ ;  /* 0x0000000000b67805 */ /* 0x000fe4000001ff00 */
[----:B------:R-:W-:Y:S02]  /*4740*/  LOP3.LUT R172, R172, 0x1e40, R3, 0xf8, !PT ;  /* 0x00001e40acac7812 */ /* 0x000fe400078ef803 */
[----:B------:R-:W-:Y:S02]  /*4750*/  CS2R R180, SRZ ;  /* 0x0000000000b47805 */ /* 0x000fe4000001ff00 */
[----:B------:R-:W-:Y:S01]  /*4760*/  IADD3 R188, PT, PT, -R189, 0x2, RZ ;  /* 0x00000002bdbc7810 */ /* 0x000fe20007ffe1ff */
[----:B------:R-:W-:Y:S01]  /*4770*/  IMAD.MOV R176, RZ, RZ, -R191 ;  /* 0x000000ffffb07224 */ /* 0x000fe200078e0abf */
[----:B------:R-:W-:Y:S01]  /*4780*/  MOV R192, UR4 ;  /* 0x0000000400c07c02 */ /* 0x000fe20008000f00 */
[----:B------:R-:W4:Y:S01]  /*4790*/  LDC R174, c[0x0][0xb20] ;  /* 0x0002c800ffae7b82 */ /* 0x000f220000000800 */
[----:B------:R-:W3:Y:S01]  /*47a0*/  LDS R0, [UR49+0x130] ;  /* 0x00013031ff007984 */ /* 0x000ee20008000800 */
[----:B------:R-:W-:Y:S01]  /*47b0*/  VIADD R190, R172, UR49 ;  /* 0x00000031acbe7c36 */ /* 0x000fe20008000000 */
[----:B------:R-:W1:Y:S01]  /*47c0*/  LDCU.64 UR52, c[0x0][0x348] ;  /* 0x00006900ff3477ac */ /* 0x000e620008000a00 */
[----:B------:R-:W-:-:S02]  /*47d0*/  IMAD.MOV R175, RZ, RZ, -R189 ;  /* 0x000000ffffaf7224 */ /* 0x000fc400078e0abd */
[----:B------:R-:W-:Y:S01]  /*47e0*/  VIADD R190, R190, 0x200 ;  /* 0x00000200bebe7836 */ /* 0x000fe20000000000 */
[----:B------:R-:W1:Y:S01]  /*47f0*/  LDCU.64 UR38, c[0x0][0x888] ;  /* 0x00011100ff2677ac */ /* 0x000e620008000a00 */
[----:B------:R-:W1:Y:S01]  /*4800*/  LDC R73, c[0x0][0xb30] ;  /* 0x0002cc00ff497b82 */ /* 0x000e620000000800 */
[----:B------:R-:W1:Y:S01]  /*4810*/  LDCU.64 UR44, c[0x0][0x890] ;  /* 0x00011200ff2c77ac */ /* 0x000e620008000a00 */
[----:B------:R-:W-:-:S06]  /*4820*/  UIADD3 UR48, UPT, UPT, UR49, 0x200, URZ ;  /* 0x0000020031307890 */ /* 0x000fcc000fffe0ff */
[----:B------:R-:W1:Y:S08]  /*4830*/  LDC.64 R168, c[0x0][0xb10] ;  /* 0x0002c400ffa87b82 */ /* 0x000e700000000a00 */
[----:B------:R-:W1:Y:S08]  /*4840*/  LDC.64 R70, c[0x0][0xb18] ;  /* 0x0002c600ff467b82 */ /* 0x000e700000000a00 */
[----:B------:R-:W1:Y:S08]  /*4850*/  LDC.64 R68, c[0x0][0xb28] ;  /* 0x0002ca00ff447b82 */ /* 0x000e700000000a00 */
[----:B------:R-:W1:Y:S01]  /*4860*/  LDC.64 R166, c[0x0][0x8b0] ;  /* 0x00022c00ffa67b82 */ /* 0x000e620000000a00 */
[----:B---3--:R-:W-:-:S07]  /*4870*/  IMAD.IADD R79, R0, 0x1, R79 ;  /* 0x00000001004f7824 */ /* 0x008fce00078e024f */
[----:B------:R-:W3:Y:S08]  /*4880*/  LDC.64 R164, c[0x0][0x8a8] ;  /* 0x00022a00ffa47b82 */ /* 0x000ef00000000a00 */
[----:B--2-4-:R-:W1:Y:S02]  /*4890*/  LDC R178, c[0x0][0x374] ;  /* 0x0000dd00ffb27b82 */ /* 0x014e640000000800 */
.L_x_106:
[C---:B------:R-:W-:Y:S02]  /*48a0*/  LEA R0, R195.reuse, UR49, 0x3 ;  /* 0x00000031c3007c11 */ /* 0x040fe4000f8e18ff */
[----:B------:R-:W-:Y:S02]  /*48b0*/  SHF.L.U32 R3, R182, 0x1f, RZ ;  /* 0x0000001fb6037819 */ /* 0x000fe400000006ff */
[----:B------:R-:W-:Y:S02]  /*48c0*/  LEA R16, R195, UR49, 0x4 ;  /* 0x00000031c3107c11 */ /* 0x000fe4000f8e20ff */
[----:B------:R-:W2:Y:S02]  /*48d0*/  SYNCS.PHASECHK.TRANS64.TRYWAIT P0, [R0+URZ+0x80], R3 ;  /* 0x00008003000075a7 */ /* 0x000ea400080011ff */
[----:B-12---:R-:W-:Y:S05]  /*48e0*/  @!P0 BRA `(.L_x_80) ;  /* 0x00000040005c8947 */ /* 0x006fea0003800000 */
.L_x_144:
[----:B------:R-:W4:Y:S01]  /*48f0*/  LDC.64 R12, c[0x0][0xb10] ;  /* 0x0002c400ff0c7b82 */ /* 0x000f220000000a00 */
[----:B------:R-:W3:Y:S01]  /*4900*/  LDS.128 R16, [R16+0x110] ;  /* 0x0001100010107984 */ /* 0x000ee20000000c00 */
[----:B-1----:R-:W-:Y:S01]  /*4910*/  ISETP.NE.AND P1, PT, R73, 0x1, PT ;  /* 0x000000014900780c */ /* 0x002fe20003f25270 */
[----:B--2---:R-:W-:Y:S01]  /*4920*/  VIADD R0, R0, 0x90 ;  /* 0x0000009000007836 */ /* 0x004fe20000000000 */
[----:B------:R-:W-:Y:S04]  /*4930*/  ISETP.GE.AND P0, PT, R72, 0x1, PT ;  /* 0x000000014800780c */ /* 0x000fe80003f06270 */
[----:B------:R-:W1:Y:S01]  /*4940*/  LDC.64 R10, c[0x0][0xb18] ;  /* 0x0002c600ff0a7b82 */ /* 0x000e620000000a00 */
[----:B------:R-:W-:Y:S01]  /*4950*/  PRMT R0, RZ, 0x654, R0 ;  /* 0x00000654ff007816 */ /* 0x000fe20000000000 */
[----:B------:R-:W-:Y:S01]  /*4960*/  @!PT LDS RZ, [RZ] ;  /* 0x00000000fffff984 */ /* 0x000fe20000000800 */
[----:B------:R-:W-:Y:S01]  /*4970*/  @!PT LDS RZ, [RZ] ;  /* 0x00000000fffff984 */ /* 0x000fe20000000800 */
[----:B------:R-:W-:Y:S01]  /*4980*/  @!PT LDS RZ, [RZ] ;  /* 0x00000000fffff984 */ /* 0x000fe20000000800 */
[----:B------:R-:W-:Y:S01]  /*4990*/  @!PT LDS RZ, [RZ] ;  /* 0x00000000fffff984 */ /* 0x000fe20000000800 */
[----:B------:R2:W-:Y:S06]  /*49a0*/  MEMBAR.ALL.CTA ;  /* 0x0000000000007992 */ /* 0x0005ec0000008000 */
[----:B--2---:R-:W2:Y:S01]  /*49b0*/  FENCE.VIEW.ASYNC.S ;  /* 0x00000000000073c6 */ /* 0x004ea20000000000 */
[----:B------:R-:W1:Y:S08]  /*49c0*/  @!P1 LDC R14, c[0x0][0xb20] ;  /* 0x0002c800ff0e9b82 */ /* 0x000e700000000800 */
[----:B------:R-:W1:Y:S01]  /*49d0*/  @!P1 LDC R9, c[0x0][0xb0c] ;  /* 0x0002c300ff099b82 */ /* 0x000e620000000800 */
[----:B--2---:R2:W-:Y:S01]  /*49e0*/  SYNCS.ARRIVE.TRANS64.RED.A1T0 RZ, [R0+URZ], RZ ;  /* 0x000000ff00ff79a7 */ /* 0x0045e200081004ff */
[----:B---3--:R-:W-:Y:S04]  /*49f0*/  LOP3.LUT P4, RZ, R18, 0x1, RZ, 0xc0, !PT ;  /* 0x0000000112ff7812 */ /* 0x008fe8000788c0ff */
[----:B------:R-:W-:Y:S09]  /*4a00*/  P2R R194, PR, RZ, 0x10 ;  /* 0x00000010ffc27803 */ /* 0x000ff20000000000 */
[----:B------:R-:W-:Y:S02]  /*4a10*/  @P4 MOV R77, R16 ;  /* 0x00000010004d4202 */ /* 0x000fe40000000f00 */
[----:B------:R-:W-:Y:S01]  /*4a20*/  @P4 LOP3.LUT R75, R17, 0xffff, RZ, 0xc0, !PT ;  /* 0x0000ffff114b4812 */ /* 0x000fe200078ec0ff */
[----:B--2-4-:R-:W-:Y:S06]  /*4a30*/  @!P0 BRA `(.L_x_81) ;  /* 0x0000000000a48947 */ /* 0x014fec0003800000 */
[----:B------:R-:W-:Y:S01]  /*4a40*/  IMAD.HI.U32 R23, R178, R71, RZ ;  /* 0x00000047b2177227 */ /* 0x000fe200078e00ff */
[----:B------:R-:W-:Y:S02]  /*4a50*/  ISETP.NE.AND P0, PT, R70, 0x1, PT ;  /* 0x000000014600780c */ /* 0x000fe40003f05270 */
[----:B------:R-:W-:Y:S01]  /*4a60*/  ISETP.NE.AND P2, PT, R72, 0x1, PT ;  /* 0x000000014800780c */ /* 0x000fe20003f45270 */
[----:B------:R-:W-:Y:S01]  /*4a70*/  IMAD.HI.U32 R22, R177, R168, RZ ;  /* 0x000000a8b1167227 */ /* 0x000fe200078e00ff */
[----:B------:R-:W-:Y:S02]  /*4a80*/  SHF.R.U32.HI R23, RZ, R174, R23 ;  /* 0x000000aeff177219 */ /* 0x000fe40000011617 */
[----:B------:R-:W-:Y:S01]  /*4a90*/  ISETP.NE.AND P3, PT, R74, 0x1, PT ;  /* 0x000000014a00780c */ /* 0x000fe20003f65270 */
[----:B------:R-:W-:Y:S01]  /*4aa0*/  IMAD.HI.U32 R26, R77, R168, RZ ;  /* 0x000000a84d1a7227 */ /* 0x000fe200078e00ff */
[----:B------:R-:W-:Y:S02]  /*4ab0*/  SHF.R.U32.HI R22, RZ, R169, R22 ;  /* 0x000000a9ff167219 */ /* 0x000fe40000011616 */
[----:B------:R-:W-:Y:S01]  /*4ac0*/  SEL R3, R178, R23, !P0 ;  /* 0x00000017b2037207 */ /* 0x000fe20004000000 */
[----:B------:R-:W-:Y:S01]  /*4ad0*/  IMAD.HI.U32 R23, R75, R71, RZ ;  /* 0x000000474b177227 */ /* 0x000fe200078e00ff */
[----:B------:R-:W-:Y:S02]  /*4ae0*/  SEL R7, R177, R22, !P3 ;  /* 0x00000016b1077207 */ /* 0x000fe40005800000 */
[----:B------:R-:W-:Y:S01]  /*4af0*/  SHF.R.U32.HI R26, RZ, R169, R26 ;  /* 0x000000a9ff1a7219 */ /* 0x000fe2000001161a */
[-C--:B------:R-:W-:Y:S04]  /*4b00*/  IMAD.HI.U32 R22, R3, R68.reuse, RZ ;  /* 0x0000004403167227 */ /* 0x080fe800078e00ff */
[----:B------:R-:W-:Y:S01]  /*4b10*/  IMAD.HI.U32 R24, R7, R68, RZ ;  /* 0x0000004407187227 */ /* 0x000fe200078e00ff */
[-C--:B------:R-:W-:Y:S02]  /*4b20*/  @P2 SHF.R.U32.HI R3, RZ, R69.reuse, R22 ;  /* 0x00000045ff032219 */ /* 0x080fe40000011616 */
[----:B------:R-:W-:Y:S02]  /*4b30*/  SHF.R.U32.HI R22, RZ, R174, R23 ;  /* 0x000000aeff167219 */ /* 0x000fe40000011617 */
[----:B------:R-:W-:Y:S01]  /*4b40*/  @P2 SHF.R.U32.HI R7, RZ, R69, R24 ;  /* 0x00000045ff072219 */ /* 0x000fe20000011618 */
[C---:B------:R-:W-:Y:S01]  /*4b50*/  IMAD R2, R72.reuse, R3, RZ ;  /* 0x0000000348027224 */ /* 0x040fe200078e02ff */
[----:B------:R-:W-:Y:S02]  /*4b60*/  SEL R5, R75, R22, !P0 ;  /* 0x000000164b057207 */ /* 0x000fe40004000000 */
[----:B------:R-:W-:Y:S01]  /*4b70*/  SEL R3, R77, R26, !P3 ;  /* 0x0000001a4d037207 */ /* 0x000fe20005800000 */
[----:B------:R-:W-:Y:S01]  /*4b80*/  IMAD R4, R72, R7, RZ ;  /* 0x0000000748047224 */ /* 0x000fe200078e02ff */
[C---:B------:R-:W-:Y:S01]  /*4b90*/  ISETP.GE.AND P0, PT, R5.reuse, R2, PT ;  /* 0x000000020500720c */ /* 0x040fe20003f06270 */
[----:B------:R-:W-:Y:S03]  /*4ba0*/  IMAD.HI.U32 R6, R5, R68, RZ ;  /* 0x0000004405067227 */ /* 0x000fe600078e00ff */
[----:B------:R-:W-:Y:S01]  /*4bb0*/  ISETP.GE.OR P0, PT, R3, R4, P0 ;  /* 0x000000040300720c */ /* 0x000fe20000706670 */
[----:B------:R-:W-:Y:S01]  /*4bc0*/  IMAD.MOV R4, RZ, RZ, -R3 ;  /* 0x000000ffff047224 */ /* 0x000fe200078e0a03 */
[-C--:B------:R-:W-:Y:S03]  /*4bd0*/  SHF.R.U32.HI R6, RZ, R69.reuse, R6 ;  /* 0x00000045ff067219 */ /* 0x080fe60000011606 */
[----:B------:R-:W-:Y:S01]  /*4be0*/  IMAD R77, R74, R4, R77 ;  /* 0x000000044a4d7224 */ /* 0x000fe200078e024d */
[----:B------:R-:W-:Y:S05]  /*4bf0*/  SEL R15, R5, R6, !P2 ;  /* 0x00000006050f7207 */ /* 0x000fea0005000000 */
[----:B------:R-:W-:Y:S02]  /*4c00*/  IMAD.MOV R6, RZ, RZ, -R15 ;  /* 0x000000ffff067224 */ /* 0x000fe400078e0a0f */
[C---:B------:R-:W-:Y:S04]  /*4c10*/  @!P0 IMAD.HI.U32 R2, R3.reuse, R68, RZ ;  /* 0x0000004403028227 */ /* 0x040fe800078e00ff */
[----:B------:R-:W-:Y:S01]  /*4c20*/  IMAD R6, R72, R6, R5 ;  /* 0x0000000648067224 */ /* 0x000fe200078e0205 */
[----:B------:R-:W-:Y:S04]  /*4c30*/  @!P0 SHF.R.U32.HI R2, RZ, R69, R2 ;  /* 0x00000045ff028219 */ /* 0x000fe80000011602 */
[----:B------:R-:W-:Y:S02]  /*4c40*/  @!P0 SEL R0, R3, R2, !P2 ;  /* 0x0000000203008207 */ /* 0x000fe40005000000 */
[----:B------:R-:W-:Y:S02]  /*4c50*/  IADD3 R2, PT, PT, -R5, RZ, RZ ;  /* 0x000000ff05027210 */ /* 0x000fe40007ffe1ff */
[----:B------:R-:W-:Y:S01]  /*4c60*/  @!P0 IADD3 R8, PT, PT, R15, -R0, RZ ;  /* 0x800000000f088210 */ /* 0x000fe20007ffe0ff */
[----:B------:R-:W-:Y:S02]  /*4c70*/  @!P0 IMAD R0, R7, R6, R0 ;  /* 0x0000000607008224 */ /* 0x000fe400078e0200 */
[----:B------:R-:W-:Y:S02]  /*4c80*/  IMAD R75, R70, R2, R75 ;  /* 0x00000002464b7224 */ /* 0x000fe400078e024b */
[----:B------:R-:W-:Y:S02]  /*4c90*/  @!P0 IMAD R5, R8, R72, R3 ;  /* 0x0000004808058224 */ /* 0x000fe400078e0203 */
[----:B------:R-:W-:Y:S04]  /*4ca0*/  @!P0 IMAD.MOV.U32 R3, RZ, RZ, R0 ;  /* 0x000000ffff038224 */ /* 0x000fe800078e0000 */
[----:B------:R-:W-:Y:S02]  /*4cb0*/  IMAD R77, R3, R74, R77 ;  /* 0x0000004a034d7224 */ /* 0x000fe400078e024d */
[----:B------:R-:W-:Y:S07]  /*4cc0*/  IMAD R75, R5, R70, R75 ;  /* 0x00000046054b7224 */ /* 0x000fee00078e024b */
.L_x_81:
[----:B-1----:R-:W-:Y:S01]  /*4cd0*/  @!P1 ISETP.NE.AND P0, PT, R10, 0x1, PT ;  /* 0x000000010a00980c */ /* 0x002fe20003f05270 */
[----:B------:R-:W-:Y:S01]  /*4ce0*/  @!P1 IMAD.HI.U32 R0, R77, R12, RZ ;  /* 0x0000000c4d009227 */ /* 0x000fe200078e00ff */
[----:B------:R-:W-:Y:S01]  /*4cf0*/  @!P1 ISETP.NE.AND P2, PT, R9, 0x1, PT ;  /* 0x000000010900980c */ /* 0x000fe20003f45270 */
[----:B------:R-:W-:Y:S01]  /*4d00*/  ULOP3.LUT UP0, URZ, UR48, 0x1b0, URZ, 0xc0, !UPT ;  /* 0x000001b030ff7892 */ /* 0x000fe2000f80c0ff */
[----:B------:R-:W-:Y:S01]  /*4d10*/  R2UR UR42, R21 ;  /* 0x00000000152a72ca */ /* 0x000fe200000e0000 */
[----:B------:R-:W-:Y:S01]  /*4d20*/  @!P1 IMAD.HI.U32 R3, R75, R11, RZ ;  /* 0x0000000b4b039227 */ /* 0x000fe200078e00ff */
[----:B------:R-:W-:Y:S02]  /*4d30*/  @!P1 SHF.R.U32.HI R0, RZ, R13, R0 ;  /* 0x0000000dff009219 */ /* 0x000fe40000011600 */
[----:B------:R-:W-:Y:S01]  /*4d40*/  R2UR UR41, R20 ;  /* 0x00000000142972ca */ /* 0x000fe200000e0000 */
[----:B------:R-:W-:Y:S01]  /*4d50*/  VIADD R195, R195, 0x1 ;  /* 0x00000001c3c37836 */ /* 0x000fe20000000000 */
[----:B------:R-:W-:Y:S02]  /*4d60*/  @!P1 SHF.R.U32.HI R2, RZ, R14, R3 ;  /* 0x0000000eff029219 */ /* 0x000fe40000011603 */
[----:B------:R-:W-:Y:S02]  /*4d70*/  @!P1 SEL R3, R77, R0, !P2 ;  /* 0x000000004d039207 */ /* 0x000fe40005000000 */
[----:B------:R-:W-:Y:S02]  /*4d80*/  @!P1 SEL R2, R75, R2, !P0 ;  /* 0x000000024b029207 */ /* 0x000fe40004000000 */
[----:B------:R-:W-:Y:S01]  /*4d90*/  @P4 SHF.R.U32.HI R179, RZ, 0x10, R17 ;  /* 0x00000010ffb34819 */ /* 0x000fe20000011611 */
[----:B------:R-:W-:Y:S02]  /*4da0*/  USHF.L.U32 UR42, UR42, 0x7, URZ ;  /* 0x000000072a2a7899 */ /* 0x000fe400080006ff */
[----:B------:R-:W-:Y:S02]  /*4db0*/  @!P1 IMAD.IADD R0, R2, 0x1, -R3 ;  /* 0x0000000102009824 */ /* 0x000fe400078e0a03 */
[----:B------:R-:W-:Y:S01]  /*4dc0*/  @!P1 IMAD.IADD R2, R3, 0x1, -R2 ;  /* 0x0000000103029824 */ /* 0x000fe200078e0a02 */
[----:B------:R-:W-:Y:S01]  /*4dd0*/  USHF.L.U32 UR41, UR41, 0x7, URZ ;  /* 0x0000000729297899 */ /* 0x000fe200080006ff */
[----:B------:R-:W-:Y:S02]  /*4de0*/  @!P1 IMAD R77, R0, R9, R77 ;  /* 0x00000009004d9224 */ /* 0x000fe400078e024d */
[----:B------:R-:W-:Y:S01]  /*4df0*/  @!P1 IMAD R75, R2, R10, R75 ;  /* 0x0000000a024b9224 */ /* 0x000fe200078e024b */
[----:B------:R-:W-:Y:S08]  /*4e00*/  BRA.U !UP0, `(.L_x_82) ;  /* 0x0000000108407547 */ /* 0x000ff0000b800000 */
[----:B------:R-:W1:Y:S01]  /*4e10*/  LDCU.64 UR8, c[0x4][0x80] ;  /* 0x01001000ff0877ac */ /* 0x000e620008000a00 */
[----:B------:R-:W-:Y:S01]  /*4e20*/  MOV R3, 0x0 ;  /* 0x0000000000037802 */ /* 0x000fe20000000f00 */
[----:B------:R-:W-:Y:S02]  /*4e30*/  HFMA2 R12, -RZ, RZ, 0, 5.9604644775390625e-08 ;  /* 0x00000001ff0c7431 */ /* 0x000fe400000001ff */
[----:B------:R-:W-:Y:S02]  /*4e40*/  IMAD.MOV.U32 R8, RZ, RZ, 0x70 ;  /* 0x00000070ff087424 */ /* 0x000fe400078e00ff */
[----:B------:R-:W-:Y:S01]  /*4e50*/  IMAD.MOV.U32 R13, RZ, RZ, RZ ;  /* 0x000000ffff0d7224 */ /* 0x000fe200078e00ff */
[----:B------:R-:W2:Y:S01]  /*4e60*/  LDCU.64 UR6, c[0x4][0x88] ;  /* 0x01001100ff0677ac */ /* 0x000ea20008000a00 */
[----:B------:R-:W3:Y:S01]  /*4e70*/  LDC.64 R2, c[0x4][R3] ;  /* 0x0100000003027b82 */ /* 0x000ee20000000a00 */
[----:B------:R-:W4:Y:S01]  /*4e80*/  LDCU.64 UR4, c[0x4][0x8] ;  /* 0x01000100ff0477ac */ /* 0x000f220008000a00 */
[----:B-1----:R-:W-:Y:S01]  /*4e90*/  MOV R5, UR9 ;  /* 0x0000000900057c02 */ /* 0x002fe20008000f00 */
[----:B------:R-:W-:Y:S01]  /*4ea0*/  IMAD.U32 R4, RZ, RZ, UR8 ;  /* 0x00000008ff047e24 */ /* 0x000fe2000f8e00ff */
[----:B--2---:R-:W-:Y:S01]  /*4eb0*/  MOV R7, UR7 ;  /* 0x0000000700077c02 */ /* 0x004fe20008000f00 */
[----:B------:R-:W-:Y:S01]  /*4ec0*/  IMAD.U32 R6, RZ, RZ, UR6 ;  /* 0x00000006ff067e24 */ /* 0x000fe2000f8e00ff */
[----:B----4-:R-:W-:Y:S01]  /*4ed0*/  MOV R11, UR5 ;  /* 0x00000005000b7c02 */ /* 0x010fe20008000f00 */
[----:B------:R-:W-:Y:S02]  /*4ee0*/  IMAD.U32 R10, RZ, RZ, UR4 ;  /* 0x00000004ff0a7e24 */ /* 0x000fe4000f8e00ff */
[----:B------:R-:W-:Y:S07]  /*4ef0*/  LEPC R20, `(.L_x_82) ;  /* 0x000000001014794e */ /* 0x000fee0000000000 */
[----:B---3-5:R-:W-:Y:S05]  /*4f00*/  CALL.ABS.NOINC R2 ;  /* 0x0000000002007343 */ /* 0x028fea0003c00000 */
.L_x_82:
[----:B------:R-:W-:Y:S01]  /*4f10*/  LOP3.LUT P0, RZ, R192, 0x1b0, RZ, 0xc0, !PT ;  /* 0x000001b0c0ff7812 */ /* 0x000fe2000780c0ff */
[----:B------:R-:W-:Y:S11]  /*4f20*/  BSSY.RECONVERGENT B6, `(.L_x_83) ;  /* 0x0000013000067945 */ /* 0x000ff60003800200 */
[----:B------:R-:W-:Y:S01]  /*4f30*/  @!UPT UIADD3 URZ, UPT, UPT, URZ, URZ, URZ ;  /* 0x000000fffffff290 */ /* 0x000fe2000fffe0ff */
[----:B------:R-:W-:Y:S05]  /*4f40*/  @!P0 BRA `(.L_x_84) ;  /* 0x0000000000408947 */ /* 0x000fea0003800000 */
        /* <DEDUP_REMOVED lines=16> */
.L_x_84:
[----:B------:R-:W-:Y:S05]  /*5050*/  BSYNC.RECONVERGENT B6 ;  /* 0x0000000000067941 */ /* 0x000fea0003800200 */
.L_x_83:
[----:B------:R-:W-:Y:S01]  /*5060*/  ISETP.NE.U32.AND P4, PT, R166, RZ, PT ;  /* 0x000000ffa600720c */ /* 0x000fe20003f85070 */
[----:B------:R-:W-:Y:S01]  /*5070*/  UISETP.NE.AND UP2, UPT, UR50, URZ, UPT ;  /* 0x000000ff3200728c */ /* 0x000fe2000bf45270 */
[----:B------:R-:W-:Y:S01]  /*5080*/  ISETP.NE.U32.AND P2, PT, RZ, UR38, PT ;  /* 0x00000026ff007c0c */ /* 0x000fe2000bf45070 */
[----:B------:R-:W-:Y:S01]  /*5090*/  UISETP.NE.U32.AND UP1, UPT, UR44, URZ, UPT ;  /* 0x000000ff2c00728c */ /* 0x000fe2000bf25070 */
[----:B------:R-:W-:Y:S01]  /*50a0*/  ISETP.NE.AND.EX P4, PT, R167, RZ, PT, P4 ;  /* 0x000000ffa700720c */ /* 0x000fe20003f85340 */
[----:B------:R-:W-:Y:S01]  /*50b0*/  UPLOP3.LUT UP0, UPT, UPT, UPT, UPT, 0x40, 0x4 ;  /* 0x000000000004789c */ /* 0x000fe20003f0e870 */
[----:B------:R-:W-:Y:S01]  /*50c0*/  ISETP.NE.AND.EX P2, PT, RZ, UR39, PT, P2 ;  /* 0x00000027ff007c0c */ /* 0x000fe2000bf45320 */
[----:B------:R-:W-:Y:S01]  /*50d0*/  UISETP.NE.AND.EX UP1, UPT, UR45, URZ, UPT, UP1 ;  /* 0x000000ff2d00728c */ /* 0x000fe2000bf25310 */
[----:B------:R-:W-:Y:S04]  /*50e0*/  PLOP3.LUT P1, PT, PT, PT, UP2, 0x80, 0x8 ;  /* 0x000000000008781c */ /* 0x000fe80003f2f028 */
[----:B------:R-:W-:Y:S06]  /*50f0*/  @UP2 UPLOP3.LUT UP0, UPT, UPT, UPT, UP1, 0x80, 0x8 ;  /* 0x000000000008289c */ /* 0x000fec0003f0f010 */
[----:B------:R-:W-:Y:S01]  /*5100*/  PLOP3.LUT P0, PT, PT, PT, UP0, 0x80, 0x8 ;  /* 0x000000000008781c */ /* 0x000fe20003f0f008 */
[----:B------:R-:W-:Y:S01]  /*5110*/  @!UPT UIADD3 URZ, UPT, UPT, URZ, URZ, URZ ;  /* 0x000000fffffff290 */ /* 0x000fe2000fffe0ff */
[----:B------:R-:W-:Y:S11]  /*5120*/  BRA.U !UP1, `(.L_x_85) ;  /* 0x0000000109387547 */ /* 0x000ff6000b800000 */
[----:B------:R-:W-:Y:S01]  /*5130*/  UISETP.NE.U32.AND UP0, UPT, UR38, URZ, UPT ;  /* 0x000000ff2600728c */ /* 0x000fe2000bf05070 */
[----:B------:R-:W-:Y:S02]  /*5140*/  HFMA2 R0, -RZ, RZ, 0, 5.9604644775390625e-08 ;  /* 0x00000001ff007431 */ /* 0x000fe400000001ff */
[----:B------:R-:W-:Y:S01]  /*5150*/  IMAD.MOV.U32 R171, RZ, RZ, 0x1 ;  /* 0x00000001ffab7424 */ /* 0x000fe200078e00ff */
[----:B------:R-:W-:Y:S06]  /*5160*/  UISETP.NE.AND.EX UP0, UPT, UR39, URZ, UPT, UP0 ;  /* 0x000000ff2700728c */ /* 0x000fec000bf05300 */
[----:B------:R-:W-:Y:S05]  /*5170*/  PLOP3.LUT P3, PT, PT, PT, UP0, 0x80, 0x8 ;  /* 0x000000000008781c */ /* 0x000fea0003f6f008 */
[----:B------:R-:W1:Y:S01]  /*5180*/  @UP0 LDCU.64 UR6, c[0x0][0x888] ;  /* 0x00011100ff0607ac */ /* 0x000e620008000a00 */
[----:B------:R-:W-:Y:S07]  /*5190*/  @UP0 UIMAD UR4, UR36, UR44, URZ ;  /* 0x0000002c240402a4 */ /* 0x000fee000f8e02ff */
[----:B------:R-:W-:Y:S01]  /*51a0*/  @!P3 PRMT R171, R0, 0x7610, R171 ;  /* 0x0000761000abb816 */ /* 0x000fe200000000ab */
[----:B-1----:R-:W-:Y:S03]  /*51b0*/  @UP0 UIMAD.WIDE UR6, UR4, 0x4, UR6 ;  /* 0x00000004040608a5 */ /* 0x002fe6000f8e0206 */
[----:B------:R-:W1:Y:S03]  /*51c0*/  @!UP0 LDCU UR4, c[0x0][0x880] ;  /* 0x00011000ff0487ac */ /* 0x000e660008000800 */
[----:B------:R-:W-:Y:S01]  /*51d0*/  IMAD.U32 R2, RZ, RZ, UR6 ;  /* 0x00000006ff027e24 */ /* 0x000fe2000f8e00ff */
[----:B------:R-:W-:Y:S05]  /*51e0*/  MOV R3, UR7 ;  /* 0x0000000700037c02 */ /* 0x000fea0008000f00 */
[----:B-----5:R2:W5:Y:S02]  /*51f0*/  @P3 LDG.E R81, desc[UR46][R2.64] ;  /* 0x0000002e02513981 */ /* 0x020564000c1e1900 */
[----:B-12---:R-:W-:Y:S02]  /*5200*/  @!P3 IMAD.U32 R81, RZ, RZ, UR4 ;  /* 0x00000004ff51be24 */ /* 0x006fe4000f8e00ff */
.L_x_85:
[----:B------:R-:W-:Y:S05]  /*5210*/  @!P4 BRA `(.L_x_86) ;  /* 0x000000000020c947 */ /* 0x000fea0003800000 */
[----:B------:R-:W-:Y:S04]  /*5220*/  ISETP.NE.U32.AND P3, PT, R164, RZ, PT ;  /* 0x000000ffa400720c */ /* 0x000fe80003f65070 */
[----:B------:R-:W-:Y:S11]  /*5230*/  ISETP.NE.AND.EX P3, PT, R165, RZ, PT, P3 ;  /* 0x000000ffa500720c */ /* 0x000ff60003f65330 */
[----:B------:R-:W-:Y:S02]  /*5240*/  @!UPT UIADD3 URZ, UPT, UPT, URZ, URZ, URZ ;  /* 0x000000fffffff290 */ /* 0x000fe4000fffe0ff */
[----:B------:R-:W1:Y:S01]  /*5250*/  @P3 LDC.64 R2, c[0x0][0x8a8] ;  /* 0x00022a00ff023b82 */ /* 0x000e620000000a00 */
[----:B------:R-:W-:Y:S04]  /*5260*/  @P3 IMAD R0, R166, UR36, RZ ;  /* 0x00000024a6003c24 */ /* 0x000fe8000f8e02ff */
[----:B-1----:R-:W-:Y:S05]  /*5270*/  @P3 IMAD.WIDE R2, R0, 0x4, R2 ;  /* 0x0000000400023825 */ /* 0x002fea00078e0202 */
[----:B-----5:R1:W5:Y:S02]  /*5280*/  @P3 LDG.E R78, desc[UR46][R2.64] ;  /* 0x0000002e024e3981 */ /* 0x020364000c1e1900 */
[----:B-1----:R-:W2:Y:S02]  /*5290*/  @!P3 LDC R78, c[0x0][0x8a0] ;  /* 0x00022800ff4ebb82 */ /* 0x002ea40000000800 */
.L_x_86:
[----:B-----5:R-:W-:Y:S01]  /*52a0*/  FSETP.NEU.AND P4, PT, R81, RZ, PT ;  /* 0x000000ff5100720b */ /* 0x020fe20003f8d000 */
[----:B------:R-:W-:Y:S01]  /*52b0*/  BSSY B1, `(.L_x_87) ;  /* 0x0000047000017945 */ /* 0x000fe20003800000 */
[----:B------:R-:W-:Y:S01]  /*52c0*/  SEL R5, RZ, 0xffffffff, P2 ;  /* 0xffffffffff057807 */ /* 0x000fe20001000000 */
[----:B------:R-:W-:Y:S01]  /*52d0*/  IMAD.MOV.U32 R208, RZ, RZ, 0x1 ;  /* 0x00000001ffd07424 */ /* 0x000fe200078e00ff */
[----:B------:R-:W-:Y:S01]  /*52e0*/  LOP3.LUT P3, RZ, R171, 0xff, RZ, 0xc0, !PT ;  /* 0x000000ffabff7812 */ /* 0x000fe2000786c0ff */
[C---:B------:R-:W-:Y:S01]  /*52f0*/  IMAD R80, R76.reuse, 0x80, R79 ;  /* 0x000000804c507824 */ /* 0x040fe200078e024f */
[----:B------:R-:W-:Y:S02]  /*5300*/  @P1 SEL R0, RZ, 0xffffffff, P4 ;  /* 0xffffffffff001807 */ /* 0x000fe40002000000 */
[----:B------:R-:W-:Y:S02]  /*5310*/  CS2R R162, SRZ ;  /* 0x0000000000a27805 */ /* 0x000fe4000001ff00 */
[----:B------:R-:W-:Y:S02]  /*5320*/  LEA R3, R181, UR49, 0x3 ;  /* 0x00000031b5037c11 */ /* 0x000fe4000f8e18ff */
[----:B------:R-:W-:Y:S02]  /*5330*/  CS2R R160, SRZ ;  /* 0x0000000000a07805 */ /* 0x000fe4000001ff00 */
[----:B------:R-:W-:Y:S02]  /*5340*/  @P0 SEL R0, R5, R0, !P3 ;  /* 0x0000000005000207 */ /* 0x000fe40005800000 */
[----:B------:R-:W-:Y:S02]  /*5350*/  CS2R R158, SRZ ;  /* 0x00000000009e7805 */ /* 0x000fe4000001ff00 */
[----:B------:R-:W-:Y:S02]  /*5360*/  LEA R207, R76, UR49, 0x3 ;  /* 0x000000314ccf7c11 */ /* 0x000fe4000f8e18ff */
[----:B------:R-:W-:Y:S02]  /*5370*/  CS2R R156, SRZ ;  /* 0x00000000009c7805 */ /* 0x000fe4000001ff00 */
[----:B------:R-:W-:Y:S02]  /*5380*/  @P1 LOP3.LUT R0, R0, 0x1, RZ, 0xc0, !PT ;  /* 0x0000000100001812 */ /* 0x000fe400078ec0ff */
[----:B------:R-:W-:Y:S02]  /*5390*/  CS2R R154, SRZ ;  /* 0x00000000009a7805 */ /* 0x000fe4000001ff00 */
[----:B------:R-:W-:Y:S02]  /*53a0*/  SHF.L.U32 R2, R183, 0x1f, RZ ;  /* 0x0000001fb7027819 */ /* 0x000fe400000006ff */
[----:B------:R-:W-:Y:S02]  /*53b0*/  CS2R R152, SRZ ;  /* 0x0000000000987805 */ /* 0x000fe4000001ff00 */
[----:B------:R-:W-:Y:S02]  /*53c0*/  ISETP.NE.U32.OR P6, PT, R0, 0x1, !P1 ;  /* 0x000000010000780c */ /* 0x000fe40004fc5470 */
[----:B------:R-:W-:Y:S02]  /*53d0*/  CS2R R150, SRZ ;  /* 0x0000000000967805 */ /* 0x000fe4000001ff00 */
[----:B------:R-:W-:Y:S02]  /*53e0*/  PLOP3.LUT P2, PT, PT, PT, UP1, 0x80, 0x8 ;  /* 0x000000000008781c */ /* 0x000fe40003f4f018 */
[----:B------:R-:W-:Y:S02]  /*53f0*/  CS2R R148, SRZ ;  /* 0x0000000000947805 */ /* 0x000fe4000001ff00 */
[----:B------:R-:W-:Y:S02]  /*5400*/  SEL R0, RZ, 0xffffffff, P4 ;  /* 0xffffffffff007807 */ /* 0x000fe40002000000 */
[----:B------:R-:W-:Y:S03]  /*5410*/  P2R R184, PR, RZ, 0x40 ;  /* 0x00000040ffb87803 */ /* 0x000fe60000000000 */
[----:B------:R-:W-:Y:S04]  /*5420*/  @P6 SHF.L.U32 R4, R180, 0x1f, RZ ;  /* 0x0000001fb4046819 */ /* 0x000fe800000006ff */
[----:B------:R-:W-:Y:S01]  /*5430*/  @P2 SEL R0, R5, R0, !P3 ;  /* 0x0000000005002207 */ /* 0x000fe20005800000 */
[----:B------:R-:W1:Y:S03]  /*5440*/  @P6 SYNCS.PHASECHK.TRANS64.TRYWAIT P1, [R3+URZ+0x50], R4 ;  /* 0x00005004030065a7 */ /* 0x000e6600080211ff */
[----:B------:R-:W-:Y:S04]  /*5450*/  LOP3.LUT R0, R0, 0x1, RZ, 0xc0, !PT ;  /* 0x0000000100007812 */ /* 0x000fe800078ec0ff */
[----:B------:R-:W-:Y:S04]  /*5460*/  ISETP.NE.U32.AND P5, PT, R0, 0x1, PT ;  /* 0x000000010000780c */ /* 0x000fe80003fa5070 */
[----:B------:R-:W-:Y:S01]  /*5470*/  P2R R209, PR, RZ, 0x20 ;  /* 0x00000020ffd17803 */ /* 0x000fe20000000000 */
[----:B------:R3:W4:Y:S01]  /*5480*/  SYNCS.PHASECHK.TRANS64.TRYWAIT P0, [R207+URZ+0xa0], R2 ;  /* 0x0000a002cf0075a7 */ /* 0x00072200080011ff */
[----:B-1----:R-:W-:Y:S01]  /*5490*/  @P6 SEL R208, RZ, 0x1, !P1 ;  /* 0x00000001ffd06807 */ /* 0x002fe20004800000 */
[----:B---3--:R-:W-:Y:S06]  /*54a0*/  @!P6 BRA `(.L_x_88) ;  /* 0x00000000009ce947 */ /* 0x008fec0003800000 */
[----:B------:R-:W-:Y:S01]  /*54b0*/  @P5 IMAD R6, R181, 0x2000, R190 ;  /* 0x00002000b5065824 */ /* 0x000fe200078e02be */
[----:B------:R-:W-:Y:S01]  /*54c0*/  ISETP.NE.AND P1, PT, R208, RZ, PT ;  /* 0x000000ffd000720c */ /* 0x000fe20003f25270 */
[----:B------:R-:W-:Y:S01]  /*54d0*/  BSSY B0, `(.L_x_89) ;  /* 0x0000010000007945 */ /* 0x000fe20003800000 */
[----:B------:R-:W-:Y:S01]  /*54e0*/  CS2R R150, SRZ ;  /* 0x0000000000967805 */ /* 0x000fe2000001ff00 */
[--C-:B------:R-:W-:Y:S01]  /*54f0*/  @P5 IMAD R7, R191, -0x10, R6.reuse ;  /* 0xfffffff0bf075824 */ /* 0x100fe200078e0206 */
[----:B------:R-:W-:Y:S01]  /*5500*/  CS2R R148, SRZ ;  /* 0x0000000000947805 */ /* 0x000fe2000001ff00 */
[----:B------:R-:W-:Y:S01]  /*5510*/  @P5 IMAD R5, R189, -0x10, R6 ;  /* 0xfffffff0bd055824 */ /* 0x000fe200078e0206 */
[----:B------:R-:W-:Y:S01]  /*5520*/  CS2R R158, SRZ ;  /* 0x00000000009e7805 */ /* 0x000fe2000001ff00 */
[----:B------:R-:W-:Y:S01]  /*5530*/  @P5 IMAD R4, R188, 0x10, R7 ;  /* 0x00000010bc045824 */ /* 0x000fe200078e0207 */
[----:B------:R-:W-:Y:S02]  /*5540*/  CS2R R156, SRZ ;  /* 0x00000000009c7805 */ /* 0x000fe4000001ff00 */
[----:B------:R-:W-:Y:S02]  /*5550*/  CS2R R154, SRZ ;  /* 0x00000000009a7805 */ /* 0x000fe4000001ff00 */
[----:B------:R-:W-:Y:S02]  /*5560*/  CS2R R152, SRZ ;  /* 0x0000000000987805 */ /* 0x000fe4000001ff00 */
[----:B------:R-:W-:Y:S02]  /*5570*/  CS2R R162, SRZ ;  /* 0x0000000000a27805 */ /* 0x000fe4000001ff00 */
[----:B------:R-:W-:Y:S01]  /*5580*/  CS2R R160, SRZ ;  /* 0x0000000000a07805 */ /* 0x000fe2000001ff00 */
[----:B------:R-:W-:Y:S06]  /*5590*/  @P1 BRA `(.L_x_90) ;  /* 0x00000000000c1947 */ /* 0x000fec0003800000 */
[----:B------:R-:W-:Y:S04]  /*55a0*/  SHF.L.U32 R0, R180, 0x1f, RZ ;  /* 0x0000001fb4007819 */ /* 0x000fe800000006ff */
[----:B------:R-:W1:Y:S02]  /*55b0*/  SYNCS.PHASECHK.TRANS64.TRYWAIT P1, [R3+URZ+0x50], R0 ;  /* 0x00005000030075a7 */ /* 0x000e6400080211ff */
[----:B-1----:R-:W-:Y:S05]  /*55c0*/  @!P1 BRA `(.L_x_91) ;  /* 0x0000003400389947 */ /* 0x002fea0003800000 */
.L_x_90:
[----:B------:R-:W-:Y:S05]  /*55d0*/  BSYNC B0 ;  /* 0x0000000000007941 */ /* 0x000fea0003800000 */
.L_x_89:
[----:B------:R-:W-:Y:S01]  /*55e0*/  ISETP.NE.AND P1, PT, R209, RZ, PT ;  /* 0x000000ffd100720c */ /* 0x000fe20003f25270 */
[----:B-1----:R-:W-:Y:S02]  /*55f0*/  VIADD R3, R3, 0x60 ;  /* 0x0000006003037836 */ /* 0x002fe40000000000 */
[----:B------:R-:W-:Y:S02]  /*5600*/  IMAD.U32 R0, RZ, RZ, UR37 ;  /* 0x00000025ff007e24 */ /* 0x000fe4000f8e00ff */
[----:B------:R-:W-:Y:S03]  /*5610*/  VIADD R181, R181, 0x1 ;  /* 0x00000001b5b57836 */ /* 0x000fe60000000000 */
[----:B------:R-:W-:Y:S05]  /*5620*/  PRMT R0, R0, 0x654, R3 ;  /* 0x0000065400007816 */ /* 0x000fea0000000003 */
[----:B------:R1:W3:Y:S04]  /*5630*/  @P1 LDS.128 R148, [R6] ;  /* 0x0000000006941984 */ /* 0x0002e80000000c00 */
[----:B------:R1:W1:Y:S04]  /*5640*/  @P1 LDS.128 R156, [R5+0x20] ;  /* 0x00002000059c1984 */ /* 0x0002680000000c00 */
[----:B------:R1:W1:Y:S04]  /*5650*/  @P1 LDS.128 R152, [R7+0x10] ;  /* 0x0000100007981984 */ /* 0x0002680000000c00 */
[----:B------:R1:W1:Y:S01]  /*5660*/  @P1 LDS.128 R160, [R4+0x10] ;  /* 0x0000100004a01984 */ /* 0x0002620000000c00 */
[C---:B------:R-:W-:Y:S01]  /*5670*/  ISETP.NE.AND P1, PT, R181.reuse, 0x2, PT ;  /* 0x00000002b500780c */ /* 0x040fe20003f25270 */
[----:B------:R-:W-:Y:S01]  /*5680*/  @!PT LDS RZ, [RZ] ;  /* 0x00000000fffff984 */ /* 0x000fe20000000800 */
[----:B------:R-:W-:Y:S01]  /*5690*/  @!PT LDS RZ, [RZ] ;  /* 0x00000000fffff984 */ /* 0x000fe20000000800 */
[----:B------:R-:W-:Y:S01]  /*56a0*/  @!PT LDS RZ, [RZ] ;  /* 0x00000000fffff984 */ /* 0x000fe20000000800 */
[----:B------:R-:W-:Y:S01]  /*56b0*/  @!PT LDS RZ, [RZ] ;  /* 0x00000000fffff984 */ /* 0x000fe20000000800 */
[----:B------:R5:W-:Y:S06]  /*56c0*/  MEMBAR.ALL.CTA ;  /* 0x0000000000007992 */ /* 0x000bec0000008000 */
[----:B-----5:R-:W5:Y:S01]  /*56d0*/  FENCE.VIEW.ASYNC.S ;  /* 0x00000000000073c6 */ /* 0x020f620000000000 */
[----:B------:R-:W-:Y:S02]  /*56e0*/  SEL R3, RZ, 0x1, P1 ;  /* 0x00000001ff037807 */ /* 0x000fe40000800000 */
[----:B------:R-:W-:Y:S02]  /*56f0*/  SEL R181, R181, RZ, P1 ;  /* 0x000000ffb5b57207 */ /* 0x000fe40000800000 */
[----:B------:R-:W-:Y:S01]  /*5700*/  LOP3.LUT R180, R180, R3, RZ, 0x3c, !PT ;  /* 0x00000003b4b47212 */ /* 0x000fe200078e3cff */
[----:B-----5:R1:W-:Y:S06]  /*5710*/  SYNCS.ARRIVE.TRANS64.RED.A1T0 RZ, [R0+URZ], RZ ;  /* 0x000000ff00ff79a7 */ /* 0x0203ec00081004ff */
.L_x_88:
[----:B------:R-:W-:Y:S05]  /*5720*/  BSYNC B1 ;  /* 0x0000000000017941 */ /* 0x000fea0003800000 */
.L_x_87:
[----:B-1----:R-:W-:Y:S04]  /*5730*/  SHF.R.U32.HI R0, RZ, 0x15, R80 ;  /* 0x00000015ff007819 */ /* 0x002fe80000011650 */
[----:B------:R-:W-:Y:S01]  /*5740*/  LOP3.LUT P1, RZ, R0, 0x3, R173, 0x48, !PT ;  /* 0x0000000300ff7812 */ /* 0x000fe200078248ad */
[----:B------:R-:W-:Y:S01]  /*5750*/  @!UPT UIADD3 URZ, UPT, UPT, URZ, URZ, URZ ;  /* 0x000000fffffff290 */ /* 0x000fe2000fffe0ff */
[----:B----4-:R-:W-:Y:S11]  /*5760*/  @P0 BRA `(.L_x_92) ;  /* 0x0000000000080947 */ /* 0x010ff60003800000 */
[----:B------:R-:W1:Y:S02]  /*5770*/  SYNCS.PHASECHK.TRANS64.TRYWAIT P0, [R207+URZ+0xa0], R2 ;  /* 0x0000a002cf0075a7 */ /* 0x000e6400080011ff */
[----:B-1----:R-:W-:Y:S05]  /*5780*/  @!P0 BRA `(.L_x_93) ;  /* 0x0000003000dc8947 */ /* 0x002fea0003800000 */
.L_x_92:
[----:B------:R-:W-:Y:S04]  /*5790*/  BSSY.RECONVERGENT B6, `(.L_x_94) ;  /* 0x0000012000067945 */ /* 0x000fe80003800200 */
[----:B------:R-:W-:Y:S05]  /*57a0*/  @!P1 BRA `(.L_x_95) ;  /* 0x0000000000409947 */ /* 0x000fea0003800000 */
[----:B------:R-:W4:Y:S01]  /*57b0*/  LDCU.64 UR8, c[0x4][0x70] ;  /* 0x01000e00ff0877ac */ /* 0x000f220008000a00 */
[----:B------:R-:W-:Y:S01]  /*57c0*/  MOV R3, 0x0 ;  /* 0x0000000000037802 */ /* 0x000fe20000000f00 */
[----:B------:R-:W-:Y:S02]  /*57d0*/  HFMA2 R12, -RZ, RZ, 0, 5.9604644775390625e-08 ;  /* 0x00000001ff0c7431 */ /* 0x000fe400000001ff */
[----:B------:R-:W-:Y:S02]  /*57e0*/  IMAD.MOV.U32 R8, RZ, RZ, 0x192 ;  /* 0x00000192ff087424 */ /* 0x000fe400078e00ff */
[----:B------:R-:W-:Y:S01]  /*57f0*/  IMAD.MOV.U32 R13, RZ, RZ, RZ ;  /* 0x000000ffff0d7224 */ /* 0x000fe200078e00ff */
[----:B------:R-:W5:Y:S01]  /*5800*/  LDCU.64 UR6, c[0x4][0x78] ;  /* 0x01000f00ff0677ac */ /* 0x000f620008000a00 */
[----:B-1----:R-:W1:Y:S01]  /*5810*/  LDC.64 R2, c[0x4][R3] ;  /* 0x0100000003027b82 */ /* 0x002e620000000a00 */
[----:B------:R-:W2:Y:S01]  /*5820*/  LDCU.64 UR4, c[0x4][0x10] ;  /* 0x01000200ff0477ac */ /* 0x000ea20008000a00 */
[----:B----4-:R-:W-:Y:S01]  /*5830*/  MOV R5, UR9 ;  /* 0x0000000900057c02 */ /* 0x010fe20008000f00 */
[----:B------:R-:W-:Y:S01]  /*5840*/  IMAD.U32 R4, RZ, RZ, UR8 ;  /* 0x00000008ff047e24 */ /* 0x000fe2000f8e00ff */
[----:B-----5:R-:W-:Y:S01]  /*5850*/  MOV R7, UR7 ;  /* 0x0000000700077c02 */ /* 0x020fe20008000f00 */
[----:B------:R-:W-:Y:S01]  /*5860*/  IMAD.U32 R6, RZ, RZ, UR6 ;  /* 0x00000006ff067e24 */ /* 0x000fe2000f8e00ff */
[----:B--2---:R-:W-:Y:S01]  /*5870*/  MOV R11, UR5 ;  /* 0x00000005000b7c02 */ /* 0x004fe20008000f00 */
[----:B------:R-:W-:Y:S02]  /*5880*/  IMAD.U32 R10, RZ, RZ, UR4 ;  /* 0x00000004ff0a7e24 */ /* 0x000fe4000f8e00ff */
[----:B------:R-:W-:Y:S07]  /*5890*/  LEPC R20, `(.L_x_95) ;  /* 0x000000001014794e */ /* 0x000fee0000000000 */
[----:B-1-3--:R-:W-:Y:S05]  /*58a0*/  CALL.ABS.NOINC R2 ;  /* 0x0000000002007343 */ /* 0x00afea0003c00000 */
.L_x_95:
[----:B------:R-:W-:Y:S05]  /*58b0*/  BSYNC.RECONVERGENT B6 ;  /* 0x0000000000067941 */ /* 0x000fea0003800200 */
.L_x_94:
[-C--:B---3--:R-:W-:Y:S01]  /*58c0*/  F2FP.F16.E5M2.UNPACK_B R83, R148.reuse ;  /* 0x00000094ff53723e */ /* 0x088fe200020004ff */
[----:B------:R-:W-:Y:S05]  /*58d0*/  WARPSYNC.ALL ;  /* 0x0000000000007948 */ /* 0x000fea0003800000 */
[----:B------:R-:W-:Y:S01]  /*58e0*/  R2UR UR4, R80 ;  /* 0x00000000500472ca */ /* 0x000fe200000e0000 */
[--C-:B------:R-:W-:Y:S01]  /*58f0*/  HADD2.F32 R82, -RZ, R83.reuse.H0_H0 ;  /* 0x20000053ff527230 */ /* 0x100fe20000004100 */
[----:B------:R-:W-:Y:S01]  /*5900*/  F2FP.F16.E5M2.UNPACK_B R85, R148.H1 ;  /* 0x00000094ff55723e */ /* 0x000fe200030004ff */
[----:B------:R-:W-:Y:S01]  /*5910*/  HADD2.F32 R83, -RZ, R83.H1_H1 ;  /* 0x30000053ff537230 */ /* 0x000fe20000004100 */
[-C--:B------:R-:W-:Y:S01]  /*5920*/  F2FP.F16.E5M2.UNPACK_B R87, R149.reuse ;  /* 0x00000095ff57723e */ /* 0x080fe200020004ff */
[----:B------:R-:W-:Y:S01]  /*5930*/  BSSY.RECONVERGENT B0, `(.L_x_96) ;  /* 0x000011d000007945 */ /* 0x000fe20003800200 */
[----:B------:R-:W-:Y:S01]  /*5940*/  F2FP.F16.E5M2.UNPACK_B R89, R149.H1 ;  /* 0x00000095ff59723e */ /* 0x000fe200030004ff */
[----:B------:R-:W-:Y:S01]  /*5950*/  HADD2.F32 R84, -RZ, R85.H0_H0 ;  /* 0x20000055ff547230 */ /* 0x000fe20000004100 */
[-C--:B------:R-:W-:Y:S01]  /*5960*/  F2FP.F16.E5M2.UNPACK_B R91, R150.reuse ;  /* 0x00000096ff5b723e */ /* 0x080fe200020004ff */
[----:B------:R-:W-:Y:S01]  /*5970*/  HADD2.F32 R88, -RZ, R87.H1_H1 ;  /* 0x30000057ff587230 */ /* 0x000fe20000004100 */
[----:B------:R-:W-:Y:S01]  /*5980*/  F2FP.F16.E5M2.UNPACK_B R93, R150.H1 ;  /* 0x00000096ff5d723e */ /* 0x000fe200030004ff */
[----:B------:R-:W-:Y:S01]  /*5990*/  HADD2.F32 R86, -RZ, R85.H1_H1 ;  /* 0x30000055ff567230 */ /* 0x000fe20000004100 */
[-C--:B------:R-:W-:Y:S01]  /*59a0*/  F2FP.F16.E5M2.UNPACK_B R95, R151.reuse ;  /* 0x00000097ff5f723e */ /* 0x080fe200020004ff */
[----:B------:R-:W2:Y:S01]  /*59b0*/  LDTM.x64 R4, tmem[UR4] ;  /* 0x00000004000479ee */ /* 0x000ea20008340000 */
[----:B------:R-:W-:Y:S01]  /*59c0*/  F2FP.F16.E5M2.UNPACK_B R97, R151.H1 ;  /* 0x00000097ff61723e */ /* 0x000fe200030004ff */
[----:B------:R-:W-:Y:S01]  /*59d0*/  HADD2.F32 R85, -RZ, R87.H0_H0 ;  /* 0x20000057ff557230 */ /* 0x000fe20000004100 */
[-C--:B------:R-:W-:Y:S01]  /*59e0*/  F2FP.F16.E5M2.UNPACK_B R99, R152.reuse ;  /* 0x00000098ff63723e */ /* 0x080fe200020004ff */
[----:B------:R-:W-:Y:S01]  /*59f0*/  HADD2.F32 R87, -RZ, R89.H0_H0 ;  /* 0x20000059ff577230 */ /* 0x000fe20000004100 */
[----:B------:R-:W-:Y:S01]  /*5a00*/  F2FP.F16.E5M2.UNPACK_B R101, R152.H1 ;  /* 0x00000098ff65723e */ /* 0x000fe200030004ff */
[----:B------:R-:W-:Y:S01]  /*5a10*/  HADD2.F32 R92, -RZ, R91.H1_H1 ;  /* 0x3000005bff5c7230 */ /* 0x000fe20000004100 */
[----:B------:R-:W-:Y:S01]  /*5a20*/  ISETP.NE.AND P6, PT, R184, RZ, PT ;  /* 0x000000ffb800720c */ /* 0x000fe20003fc5270 */
[----:B------:R-:W-:Y:S01]  /*5a30*/  HADD2.F32 R96, -RZ, R95.H1_H1 ;  /* 0x3000005fff607230 */ /* 0x000fe20000004100 */
[----:B------:R-:W-:Y:S01]  /*5a40*/  SHF.L.U32 R211, R176, 0x4, RZ ;  /* 0x00000004b0d37819 */ /* 0x000fe200000006ff */
[----:B------:R-:W-:Y:S01]  /*5a50*/  HADD2.F32 R100, -RZ, R99.H1_H1 ;  /* 0x30000063ff647230 */ /* 0x000fe20000004100 */
[----:B------:R-:W-:Y:S01]  /*5a60*/  SHF.L.U32 R219, R175, 0x4, RZ ;  /* 0x00000004afdb7819 */ /* 0x000fe200000006ff */
[----:B------:R-:W-:Y:S01]  /*5a70*/  HADD2.F32 R90, -RZ, R89.H1_H1 ;  /* 0x30000059ff5a7230 */ /* 0x000fe20000004100 */
[C---:B------:R-:W-:Y:S01]  /*5a80*/  IADD3 R204, PT, PT, R190.reuse, R211, RZ ;  /* 0x000000d3becc7210 */ /* 0x040fe20007ffe0ff */
[----:B------:R-:W-:Y:S01]  /*5a90*/  HADD2.F32 R89, -RZ, R91.H0_H0 ;  /* 0x2000005bff597230 */ /* 0x000fe20000004100 */
[----:B------:R-:W-:Y:S01]  /*5aa0*/  IADD3 R206, PT, PT, R190, R219, RZ ;  /* 0x000000dbbece7210 */ /* 0x000fe20007ffe0ff */
[--C-:B------:R-:W-:Y:S01]  /*5ab0*/  HADD2.F32 R91, -RZ, R93.reuse.H0_H0 ;  /* 0x2000005dff5b7230 */ /* 0x100fe20000004100 */
[----:B------:R-:W-:Y:S01]  /*5ac0*/  SHF.L.U32 R217, R188, 0x4, RZ ;  /* 0x00000004bcd97819 */ /* 0x000fe200000006ff */
[----:B------:R-:W-:Y:S01]  /*5ad0*/  HADD2.F32 R94, -RZ, R93.H1_H1 ;  /* 0x3000005dff5e7230 */ /* 0x000fe20000004100 */
[-C--:B------:R-:W-:Y:S01]  /*5ae0*/  F2FP.F16.E5M2.UNPACK_B R103, R153.reuse ;  /* 0x00000099ff67723e */ /* 0x080fe200020004ff */
[----:B------:R-:W-:Y:S01]  /*5af0*/  HADD2.F32 R93, -RZ, R95.H0_H0 ;  /* 0x2000005fff5d7230 */ /* 0x000fe20000004100 */
[----:B------:R-:W-:Y:S01]  /*5b00*/  IADD3 R205, PT, PT, R217, R204, RZ ;  /* 0x000000ccd9cd7210 */ /* 0x000fe20007ffe0ff */
[----:B------:R-:W-:Y:S01]  /*5b10*/  HADD2.F32 R95, -RZ, R97.H0_H0 ;  /* 0x20000061ff5f7230 */ /* 0x000fe20000004100 */
[----:B------:R-:W-:Y:S01]  /*5b20*/  F2FP.F16.E5M2.UNPACK_B R105, R153.H1 ;  /* 0x00000099ff69723e */ /* 0x000fe200030004ff */
[C---:B--2---:R-:W-:Y:S01]  /*5b30*/  FMUL R0, R78.reuse, R4 ;  /* 0x000000044e007220 */ /* 0x044fe20000400000 */
[C---:B-1----:R-:W-:Y:S01]  /*5b40*/  FMUL R2, R78.reuse, R5 ;  /* 0x000000054e027220 */ /* 0x042fe20000400000 */
[C---:B------:R-:W-:Y:S01]  /*5b50*/  FMUL R4, R78.reuse, R8 ;  /* 0x000000084e047220 */ /* 0x040fe20000400000 */
[C---:B------:R-:W-:Y:S01]  /*5b60*/  FMUL R5, R78.reuse, R9 ;  /* 0x000000094e057220 */ /* 0x040fe20000400000 */
[C---:B------:R-:W-:Y:S01]  /*5b70*/  FFMA R0, R81.reuse, R82, R0 ;  /* 0x0000005251007223 */ /* 0x040fe20000000000 */
[C---:B------:R-:W-:Y:S01]  /*5b80*/  FFMA R2, R81.reuse, R83, R2 ;  /* 0x0000005351027223 */ /* 0x040fe20000000002 */
[C---:B------:R-:W-:Y:S01]  /*5b90*/  FMUL R8, R78.reuse, R12 ;  /* 0x0000000c4e087220 */ /* 0x040fe20000400000 */
[C---:B------:R-:W-:Y:S01]  /*5ba0*/  FMUL R9, R78.reuse, R13 ;  /* 0x0000000d4e097220 */ /* 0x040fe20000400000 */
[C---:B------:R-:W-:Y:S01]  /*5bb0*/  FMUL R12, R78.reuse, R16 ;  /* 0x000000104e0c7220 */ /* 0x040fe20000400000 */
[C---:B------:R-:W-:Y:S01]  /*5bc0*/  FMUL R13, R78.reuse, R17 ;  /* 0x000000114e0d7220 */ /* 0x040fe20000400000 */
[C---:B------:R-:W-:Y:S01]  /*5bd0*/  FMUL R16, R78.reuse, R20 ;  /* 0x000000144e107220 */ /* 0x040fe20000400000 */
[C---:B------:R-:W-:Y:S01]  /*5be0*/  FMUL R17, R78.reuse, R21 ;  /* 0x000000154e117220 */ /* 0x040fe20000400000 */
[----:B------:R-:W-:Y:S02]  /*5bf0*/  HADD2.F32 R104, -RZ, R103.H1_H1 ;  /* 0x30000067ff687230 */ /* 0x000fe40000004100 */
[C---:B------:R-:W-:Y:S01]  /*5c00*/  FMUL R20, R78.reuse, R24 ;  /* 0x000000184e147220 */ /* 0x040fe20000400000 */
[C---:B------:R-:W-:Y:S01]  /*5c10*/  FMUL R21, R78.reuse, R25 ;  /* 0x000000194e157220 */ /* 0x040fe20000400000 */
[C---:B------:R-:W-:Y:S01]  /*5c20*/  FMUL R24, R78.reuse, R28 ;  /* 0x0000001c4e187220 */ /* 0x040fe20000400000 */
[C---:B------:R-:W-:Y:S01]  /*5c30*/  FMUL R25, R78.reuse, R29 ;  /* 0x0000001d4e197220 */ /* 0x040fe20000400000 */
[C---:B------:R-:W-:Y:S01]  /*5c40*/  FMUL R28, R78.reuse, R32 ;  /* 0x000000204e1c7220 */ /* 0x040fe20000400000 */
[C---:B------:R-:W-:Y:S01]  /*5c50*/  FMUL R29, R78.reuse, R33 ;  /* 0x000000214e1d7220 */ /* 0x040fe20000400000 */
[C---:B------:R-:W-:Y:S01]  /*5c60*/  FMUL R32, R78.reuse, R36 ;  /* 0x000000244e207220 */ /* 0x040fe20000400000 */
[----:B------:R-:W-:Y:S01]  /*5c70*/  F2FP.F16.E5M2.UNPACK_B R107, R154 ;  /* 0x0000009aff6b723e */ /* 0x000fe200020004ff */
[C---:B------:R-:W-:Y:S01]  /*5c80*/  FMUL R33, R78.reuse, R37 ;  /* 0x000000254e217220 */ /* 0x040fe20000400000 */
[C---:B------:R-:W-:Y:S01]  /*5c90*/  FMUL R36, R78.reuse, R40 ;  /* 0x000000284e247220 */ /* 0x040fe20000400000 */
[----:B------:R-:W-:Y:S01]  /*5ca0*/  F2FP.F16.E5M2.UNPACK_B R109, R154.H1 ;  /* 0x0000009aff6d723e */ /* 0x000fe200030004ff */
[C---:B------:R-:W-:Y:S01]  /*5cb0*/  FMUL R37, R78.reuse, R41 ;  /* 0x000000294e257220 */ /* 0x040fe20000400000 */
[----:B------:R-:W-:Y:S02]  /*5cc0*/  HADD2.F32 R108, -RZ, R107.H1_H1 ;  /* 0x3000006bff6c7230 */ /* 0x000fe40000004100 */
        /* <DEDUP_REMOVED lines=26> */
[C---:B------:R-:W-:Y:S01]  /*5e70*/  FFMA R3, R81.reuse, R84, R3 ;  /* 0x0000005451037223 */ /* 0x040fe20000000003 */
[C---:B------:R-:W-:Y:S01]  /*5e80*/  FFMA R7, R81.reuse, R86, R7 ;  /* 0x0000005651077223 */ /* 0x040fe20000000007 */
[----:B------:R-:W-:Y:S01]  /*5e90*/  F2FP.F16.E5M2.UNPACK_B R127, R159 ;  /* 0x0000009fff7f723e */ /* 0x000fe200020004ff */
[C---:B------:R-:W-:Y:S01]  /*5ea0*/  FFMA R4, R81.reuse, R85, R4 ;  /* 0x0000005551047223 */ /* 0x040fe20000000004 */
[C---:B------:R-:W-:Y:S01]  /*5eb0*/  FFMA R5, R81.reuse, R88, R5 ;  /* 0x0000005851057223 */ /* 0x040fe20000000005 */
[----:B------:R-:W-:Y:S01]  /*5ec0*/  F2FP.F16.E5M2.UNPACK_B R129, R159.H1 ;  /* 0x0000009fff81723e */ /* 0x000fe200030004ff */
[----:B------:R-:W-:Y:S01]  /*5ed0*/  FFMA R6, R81, R87, R6 ;  /* 0x0000005751067223 */ /* 0x000fe20000000006 */
[----:B------:R-:W-:Y:S01]  /*5ee0*/  F2FP.SATFINITE.E5M2.F32.PACK_AB_MERGE_C R185, R7, R3, RZ ;  /* 0x0000000307b9723e */ /* 0x000fe200048060ff */
[----:B------:R-:W-:Y:S02]  /*5ef0*/  HADD2.F32 R124, -RZ, R123.H1_H1 ;  /* 0x3000007bff7c7230 */ /* 0x000fe40000004100 */
[----:B------:R-:W-:Y:S01]  /*5f00*/  FMUL R11, R78, R11 ;  /* 0x0000000b4e0b7220 */ /* 0x000fe20000400000 */
[----:B------:R-:W-:Y:S01]  /*5f10*/  HADD2.F32 R128, -RZ, R127.H1_H1 ;  /* 0x3000007fff807230 */ /* 0x000fe20000004100 */
[----:B------:R-:W-:Y:S01]  /*5f20*/  F2FP.SATFINITE.E5M2.F32.PACK_AB_MERGE_C R184, R2, R0, R185 ;  /* 0x0000000002b8723e */ /* 0x000fe200048060b9 */
[C---:B------:R-:W-:Y:S01]  /*5f30*/  FMUL R10, R78.reuse, R14 ;  /* 0x0000000e4e0a7220 */ /* 0x040fe20000400000 */
[C---:B------:R-:W-:Y:S01]  /*5f40*/  FFMA R11, R81.reuse, R90, R11 ;  /* 0x0000005a510b7223 */ /* 0x040fe2000000000b */
[C---:B------:R-:W-:Y:S01]  /*5f50*/  FFMA R8, R81.reuse, R89, R8 ;  /* 0x0000005951087223 */ /* 0x040fe20000000008 */
[----:B------:R-:W-:Y:S01]  /*5f60*/  FFMA R9, R81, R92, R9 ;  /* 0x0000005c51097223 */ /* 0x000fe20000000009 */
[----:B------:R-:W-:Y:S01]  /*5f70*/  F2FP.F16.E5M2.UNPACK_B R131, R160 ;  /* 0x000000a0ff83723e */ /* 0x000fe200020004ff */
[----:B------:R-:W-:Y:S01]  /*5f80*/  HADD2.F32 R98, -RZ, R97.H1_H1 ;  /* 0x30000061ff627230 */ /* 0x000fe20000004100 */
[----:B------:R-:W-:Y:S01]  /*5f90*/  F2FP.SATFINITE.E5M2.F32.PACK_AB_MERGE_C R186, R11, R6, RZ ;  /* 0x000000060bba723e */ /* 0x000fe200048060ff */
[----:B------:R-:W-:Y:S01]  /*5fa0*/  FFMA R10, R81, R91, R10 ;  /* 0x0000005b510a7223 */ /* 0x000fe2000000000a */
[----:B------:R-:W-:Y:S02]  /*5fb0*/  HADD2.F32 R97, -RZ, R99.H0_H0 ;  /* 0x20000063ff617230 */ /* 0x000fe40000004100 */
[C---:B------:R-:W-:Y:S01]  /*5fc0*/  FMUL R15, R78.reuse, R15 ;  /* 0x0000000f4e0f7220 */ /* 0x040fe20000400000 */
[----:B------:R-:W-:Y:S01]  /*5fd0*/  F2FP.SATFINITE.E5M2.F32.PACK_AB_MERGE_C R185, R5, R4, R186 ;  /* 0x0000000405b9723e */ /* 0x000fe200048060ba */
[----:B------:R-:W-:Y:S02]  /*5fe0*/  HADD2.F32 R132, -RZ, R131.H1_H1 ;  /* 0x30000083ff847230 */ /* 0x000fe40000004100 */
[C---:B------:R-:W-:Y:S01]  /*5ff0*/  FMUL R14, R78.reuse, R18 ;  /* 0x000000124e0e7220 */ /* 0x040fe20000400000 */
[C---:B------:R-:W-:Y:S01]  /*6000*/  FFMA R15, R81.reuse, R94, R15 ;  /* 0x0000005e510f7223 */ /* 0x040fe2000000000f */
[C---:B------:R-:W-:Y:S01]  /*6010*/  FFMA R12, R81.reuse, R93, R12 ;  /* 0x0000005d510c7223 */ /* 0x040fe2000000000c */
[----:B------:R-:W-:Y:S01]  /*6020*/  FFMA R13, R81, R96, R13 ;  /* 0x00000060510d7223 */ /* 0x000fe2000000000d */
[----:B------:R-:W-:Y:S01]  /*6030*/  F2FP.F16.E5M2.UNPACK_B R133, R160.H1 ;  /* 0x000000a0ff85723e */ /* 0x000fe200030004ff */
[--C-:B------:R-:W-:Y:S01]  /*6040*/  HADD2.F32 R99, -RZ, R101.reuse.H0_H0 ;  /* 0x20000065ff637230 */ /* 0x100fe20000004100 */
[----:B------:R-:W-:Y:S01]  /*6050*/  F2FP.SATFINITE.E5M2.F32.PACK_AB_MERGE_C R186, R15, R10, RZ ;  /* 0x0000000a0fba723e */ /* 0x000fe200048060ff */
[----:B------:R-:W-:Y:S01]  /*6060*/  FFMA R14, R81, R95, R14 ;  /* 0x0000005f510e7223 */ /* 0x000fe2000000000e */
[C---:B------:R-:W-:Y:S01]  /*6070*/  FMUL R19, R78.reuse, R19 ;  /* 0x000000134e137220 */ /* 0x040fe20000400000 */
[----:B------:R-:W-:Y:S01]  /*6080*/  HADD2.F32 R102, -RZ, R101.H1_H1 ;  /* 0x30000065ff667230 */ /* 0x000fe20000004100 */
[----:B------:R-:W-:Y:S01]  /*6090*/  F2FP.SATFINITE.E5M2.F32.PACK_AB_MERGE_C R186, R9, R8, R186 ;  /* 0x0000000809ba723e */ /* 0x000fe200048060ba */
[----:B------:R-:W-:Y:S02]  /*60a0*/  HADD2.F32 R101, -RZ, R103.H0_H0 ;  /* 0x20000067ff657230 */ /* 0x000fe40000004100 */
[C---:B------:R-:W-:Y:S01]  /*60b0*/  FFMA R19, R81.reuse, R98, R19 ;  /* 0x0000006251137223 */ /* 0x040fe20000000013 */
[C---:B------:R-:W-:Y:S01]  /*60c0*/  FFMA R16, R81.reuse, R97, R16 ;  /* 0x0000006151107223 */ /* 0x040fe20000000010 */
[----:B------:R-:W-:Y:S01]  /*60d0*/  FFMA R17, R81, R100, R17 ;  /* 0x0000006451117223 */ /* 0x000fe20000000011 */
[C---:B------:R-:W-:Y:S01]  /*60e0*/  FMUL R18, R78.reuse, R22 ;  /* 0x000000164e127220 */ /* 0x040fe20000400000 */
[----:B------:R-:W-:Y:S01]  /*60f0*/  F2FP.F16.E5M2.UNPACK_B R135, R161 ;  /* 0x000000a1ff87723e */ /* 0x000fe200020004ff */
        /* <DEDUP_REMOVED lines=10> */
[----:B------:R1:W-:Y:S01]  /*61a0*/  STS.128 [R172+UR49+0x4200], R184 ;  /* 0x004200b8ac007988 */ /* 0x0003e20008000c31 */
[----:B------:R-:W-:Y:S01]  /*61b0*/  HADD2.F32 R136, -RZ, R135.H1_H1 ;  /* 0x30000087ff887230 */ /* 0x000fe20000004100 */
[----:B------:R-:W-:Y:S01]  /*61c0*/  F2FP.SATFINITE.E5M2.F32.PACK_AB_MERGE_C R196, R23, R18, RZ ;  /* 0x0000001217c4723e */ /* 0x000fe200048060ff */
[C---:B------:R-:W-:Y:S01]  /*61d0*/  FMUL R22, R78.reuse, R26 ;  /* 0x0000001a4e167220 */ /* 0x040fe20000400000 */
[C---:B------:R-:W-:Y:S01]  /*61e0*/  FMUL R27, R78.reuse, R27 ;  /* 0x0000001b4e1b7220 */ /* 0x040fe20000400000 */
[--C-:B------:R-:W-:Y:S01]  /*61f0*/  HADD2.F32 R107, -RZ, R109.reuse.H0_H0 ;  /* 0x2000006dff6b7230 */ /* 0x100fe20000004100 */
[----:B------:R-:W-:Y:S01]  /*6200*/  F2FP.SATFINITE.E5M2.F32.PACK_AB_MERGE_C R196, R17, R16, R196 ;  /* 0x0000001011c4723e */ /* 0x000fe200048060c4 */
[C---:B------:R-:W-:Y:S01]  /*6210*/  FFMA R22, R81.reuse, R103, R22 ;  /* 0x0000006751167223 */ /* 0x040fe20000000016 */
[C---:B------:R-:W-:Y:S01]  /*6220*/  FFMA R27, R81.reuse, R106, R27 ;  /* 0x0000006a511b7223 */ /* 0x040fe2000000001b */
[C---:B------:R-:W-:Y:S01]  /*6230*/  FFMA R24, R81.reuse, R105, R24 ;  /* 0x0000006951187223 */ /* 0x040fe20000000018 */
[----:B------:R-:W-:Y:S01]  /*6240*/  F2FP.F16.E5M2.UNPACK_B R137, R161.H1 ;  /* 0x000000a1ff89723e */ /* 0x000fe200030004ff */
[----:B------:R-:W-:Y:S02]  /*6250*/  HADD2.F32 R110, -RZ, R109.H1_H1 ;  /* 0x3000006dff6e7230 */ /* 0x000fe40000004100 */
[----:B------:R-:W-:Y:S01]  /*6260*/  FFMA R25, R81, R108, R25 ;  /* 0x0000006c51197223 */ /* 0x000fe20000000019 */
[----:B------:R-:W-:Y:S01]  /*6270*/  F2FP.SATFINITE.E5M2.F32.PACK_AB_MERGE_C R197, R27, R22, RZ ;  /* 0x000000161bc5723e */ /* 0x000fe200048060ff */
[----:B------:R-:W-:Y:S02]  /*6280*/  HADD2.F32 R109, -RZ, R111.H0_H0 ;  /* 0x2000006fff6d7230 */ /* 0x000fe40000004100 */
[C---:B------:R-:W-:Y:S01]  /*6290*/  FMUL R26, R78.reuse, R30 ;  /* 0x0000001e4e1a7220 */ /* 0x040fe20000400000 */
[C---:B------:R-:W-:Y:S01]  /*62a0*/  FMUL R31, R78.reuse, R31 ;  /* 0x0000001f4e1f7220 */ /* 0x040fe20000400000 */
[--C-:B------:R-:W-:Y:S01]  /*62b0*/  HADD2.F32 R111, -RZ, R113.reuse.H0_H0 ;  /* 0x20000071ff6f7230 */ /* 0x100fe20000004100 */
[----:B------:R-:W-:Y:S01]  /*62c0*/  F2FP.SATFINITE.E5M2.F32.PACK_AB_MERGE_C R197, R21, R20, R197 ;  /* 0x0000001415c5723e */ /* 0x000fe200048060c5 */
[C---:B------:R-:W-:Y:S01]  /*62d0*/  FFMA R26, R81.reuse, R107, R26 ;  /* 0x0000006b511a7223 */ /* 0x040fe2000000001a */
[C---:B------:R-:W-:Y:S01]  /*62e0*/  FFMA R31, R81.reuse, R110, R31 ;  /* 0x0000006e511f7223 */ /* 0x040fe2000000001f */
[C---:B------:R-:W-:Y:S01]  /*62f0*/  FFMA R28, R81.reuse, R109, R28 ;  /* 0x0000006d511c7223 */ /* 0x040fe2000000001c */
[----:B------:R-:W-:Y:S01]  /*6300*/  F2FP.F16.E5M2.UNPACK_B R139, R162 ;  /* 0x000000a2ff8b723e */ /* 0x000fe200020004ff */
[----:B------:R-:W-:Y:S02]  /*6310*/  HADD2.F32 R114, -RZ, R113.H1_H1 ;  /* 0x30000071ff727230 */ /* 0x000fe40000004100 */
[----:B------:R-:W-:Y:S01]  /*6320*/  FFMA R29, R81, R112, R29 ;  /* 0x00000070511d7223 */ /* 0x000fe2000000001d */
[----:B------:R-:W-:Y:S01]  /*6330*/  F2FP.SATFINITE.E5M2.F32.PACK_AB_MERGE_C R198, R31, R26, RZ ;  /* 0x0000001a1fc6723e */ /* 0x000fe200048060ff */
[----:B------:R-:W-:Y:S02]  /*6340*/  HADD2.F32 R113, -RZ, R115.H0_H0 ;  /* 0x20000073ff717230 */ /* 0x000fe40000004100 */
[C---:B------:R-:W-:Y:S01]  /*6350*/  FMUL R30, R78.reuse, R34 ;  /* 0x000000224e1e7220 */ /* 0x040fe20000400000 */
[----:B------:R-:W-:Y:S01]  /*6360*/  HADD2.F32 R140, -RZ, R139.H1_H1 ;  /* 0x3000008bff8c7230 */ /* 0x000fe20000004100 */
[----:B------:R-:W-:Y:S01]  /*6370*/  F2FP.SATFINITE.E5M2.F32.PACK_AB_MERGE_C R198, R25, R24, R198 ;  /* 0x0000001819c6723e */ /* 0x000fe200048060c6 */
[C---:B------:R-:W-:Y:S01]  /*6380*/  FMUL R35, R78.reuse, R35 ;  /* 0x000000234e237220 */ /* 0x040fe20000400000 */
[--C-:B------:R-:W-:Y:S02]  /*6390*/  HADD2.F32 R115, -RZ, R117.reuse.H0_H0 ;  /* 0x20000075ff737230 */ /* 0x100fe40000004100 */
[C---:B------:R-:W-:Y:S01]  /*63a0*/  FFMA R30, R81.reuse, R111, R30 ;  /* 0x0000006f511e7223 */ /* 0x040fe2000000001e */
[----:B------:R-:W-:Y:S02]  /*63b0*/  HADD2.F32 R118, -RZ, R117.H1_H1 ;  /* 0x30000075ff767230 */ /* 0x000fe40000004100 */
[C---:B------:R-:W-:Y:S01]  /*63c0*/  FFMA R35, R81.reuse, R114, R35 ;  /* 0x0000007251237223 */ /* 0x040fe20000000023 */
[C---:B------:R-:W-:Y:S01]  /*63d0*/  FFMA R32, R81.reuse, R113, R32 ;  /* 0x0000007151207223 */ /* 0x040fe20000000020 */
[----:B------:R-:W-:Y:S01]  /*63e0*/  F2FP.F16.E5M2.UNPACK_B R141, R162.H1 ;  /* 0x000000a2ff8d723e */ /* 0x000fe200030004ff */
[----:B------:R-:W-:Y:S01]  /*63f0*/  FFMA R33, R81, R116, R33 ;  /* 0x0000007451217223 */ /* 0x000fe20000000021 */
[----:B------:R-:W-:Y:S01]  /*6400*/  HADD2.F32 R117, -RZ, R119.H0_H0 ;  /* 0x20000077ff757230 */ /* 0x000fe20000004100 */
        /* <DEDUP_REMOVED lines=9> */
[----:B------:R1:W-:Y:S01]  /*64a0*/  STS.128 [R204+0x4010], R196 ;  /* 0x004010c4cc007388 */ /* 0x0003e20000000c00 */
[----:B------:R-:W-:Y:S01]  /*64b0*/  FFMA R37, R81, R120, R37 ;  /* 0x0000007851257223 */ /* 0x000fe20000000025 */
[----:B------:R-:W-:Y:S01]  /*64c0*/  F2FP.SATFINITE.E5M2.F32.PACK_AB_MERGE_C R200, R39, R34, RZ ;  /* 0x0000002227c8723e */ /* 0x000fe200048060ff */
[----:B------:R-:W-:Y:S02]  /*64d0*/  HADD2.F32 R122, -RZ, R121.H1_H1 ;  /* 0x30000079ff7a7230 */ /* 0x000fe40000004100 */
[C---:B------:R-:W-:Y:S01]  /*64e0*/  FMUL R38, R78.reuse, R42 ;  /* 0x0000002a4e267220 */ /* 0x040fe20000400000 */
[----:B------:R-:W-:Y:S01]  /*64f0*/  HADD2.F32 R121, -RZ, R123.H0_H0 ;  /* 0x2000007bff797230 */ /* 0x000fe20000004100 */
[----:B------:R-:W-:Y:S01]  /*6500*/  F2FP.SATFINITE.E5M2.F32.PACK_AB_MERGE_C R200, R33, R32, R200 ;  /* 0x0000002021c8723e */ /* 0x000fe200048060c8 */
[----:B------:R-:W-:Y:S02]  /*6510*/  HADD2.F32 R144, -RZ, R143.H1_H1 ;  /* 0x3000008fff907230 */ /* 0x000fe40000004100 */
[C---:B------:R-:W-:Y:S01]  /*6520*/  FFMA R38, R81.reuse, R119, R38 ;  /* 0x0000007751267223 */ /* 0x040fe20000000026 */
[C---:B------:R-:W-:Y:S01]  /*6530*/  FMUL R43, R78.reuse, R43 ;  /* 0x0000002b4e2b7220 */ /* 0x040fe20000400000 */
[--C-:B------:R-:W-:Y:S02]  /*6540*/  HADD2.F32 R123, -RZ, R125.reuse.H0_H0 ;  /* 0x2000007dff7b7230 */ /* 0x100fe40000004100 */
[C---:B------:R-:W-:Y:S01]  /*6550*/  FMUL R42, R78.reuse, R46 ;  /* 0x0000002e4e2a7220 */ /* 0x040fe20000400000 */
[----:B------:R-:W-:Y:S02]  /*6560*/  HADD2.F32 R126, -RZ, R125.H1_H1 ;  /* 0x3000007dff7e7230 */ /* 0x000fe40000004100 */
[C---:B------:R-:W-:Y:S01]  /*6570*/  FFMA R43, R81.reuse, R122, R43 ;  /* 0x0000007a512b7223 */ /* 0x040fe2000000002b */
[----:B------:R-:W-:Y:S01]  /*6580*/  F2FP.F16.E5M2.UNPACK_B R145, R163.H1 ;  /* 0x000000a3ff91723e */ /* 0x000fe200030004ff */
[C---:B------:R-:W-:Y:S01]  /*6590*/  FFMA R40, R81.reuse, R121, R40 ;  /* 0x0000007951287223 */ /* 0x040fe20000000028 */
[----:B------:R-:W-:Y:S01]  /*65a0*/  FFMA R41, R81, R124, R41 ;  /* 0x0000007c51297223 */ /* 0x000fe20000000029 */
[----:B------:R-:W-:Y:S01]  /*65b0*/  ISETP.NE.AND P0, PT, R193, RZ, PT ;  /* 0x000000ffc100720c */ /* 0x000fe20003f05270 */
[----:B------:R-:W-:Y:S01]  /*65c0*/  HADD2.F32 R125, -RZ, R127.H0_H0 ;  /* 0x2000007fff7d7230 */ /* 0x000fe20000004100 */
[----:B------:R-:W-:Y:S01]  /*65d0*/  F2FP.SATFINITE.E5M2.F32.PACK_AB_MERGE_C R201, R43, R38, RZ ;  /* 0x000000262bc9723e */ /* 0x000fe200048060ff */
[----:B------:R-:W-:Y:S01]  /*65e0*/  FFMA R42, R81, R123, R42 ;  /* 0x0000007b512a7223 */ /* 0x000fe2000000002a */
[C---:B------:R-:W-:Y:S01]  /*65f0*/  FMUL R47, R78.reuse, R47 ;  /* 0x0000002f4e2f7220 */ /* 0x040fe20000400000 */
[--C-:B------:R-:W-:Y:S01]  /*6600*/  HADD2.F32 R127, -RZ, R129.reuse.H0_H0 ;  /* 0x20000081ff7f7230 */ /* 0x100fe20000004100 */
[----:B------:R-:W-:Y:S01]  /*6610*/  F2FP.SATFINITE.E5M2.F32.PACK_AB_MERGE_C R201, R37, R36, R201 ;  /* 0x0000002425c9723e */ /* 0x000fe200048060c9 */
[----:B------:R-:W-:Y:S02]  /*6620*/  HADD2.F32 R130, -RZ, R129.H1_H1 ;  /* 0x30000081ff827230 */ /* 0x000fe40000004100 */
[C---:B------:R-:W-:Y:S01]  /*6630*/  FFMA R47, R81.reuse, R126, R47 ;  /* 0x0000007e512f7223 */ /* 0x040fe2000000002f */
[C---:B------:R-:W-:Y:S01]  /*6640*/  FFMA R44, R81.reuse, R125, R44 ;  /* 0x0000007d512c7223 */ /* 0x040fe2000000002c */
[C---:B------:R-:W-:Y:S01]  /*6650*/  FFMA R45, R81.reuse, R128, R45 ;  /* 0x00000080512d7223 */ /* 0x040fe2000000002d */
[----:B------:R-:W-:Y:S02]  /*6660*/  HADD2.F32 R129, -RZ, R131.H0_H0 ;  /* 0x20000083ff817230 */ /* 0x000fe40000004100 */
[C---:B------:R-:W-:Y:S01]  /*6670*/  FMUL R46, R78.reuse, R50 ;  /* 0x000000324e2e7220 */ /* 0x040fe20000400000 */
[C---:B------:R-:W-:Y:S01]  /*6680*/  FMUL R51, R78.reuse, R51 ;  /* 0x000000334e337220 */ /* 0x040fe20000400000 */
[--C-:B------:R-:W-:Y:S02]  /*6690*/  HADD2.F32 R131, -RZ, R133.reuse.H0_H0 ;  /* 0x20000085ff837230 */ /* 0x100fe40000004100 */
[C---:B------:R-:W-:Y:S01]  /*66a0*/  FMUL R50, R78.reuse, R54 ;  /* 0x000000364e327220 */ /* 0x040fe20000400000 */
[C---:B------:R-:W-:Y:S01]  /*66b0*/  FFMA R46, R81.reuse, R127, R46 ;  /* 0x0000007f512e7223 */ /* 0x040fe2000000002e */
[----:B------:R-:W-:Y:S02]  /*66c0*/  HADD2.F32 R134, -RZ, R133.H1_H1 ;  /* 0x30000085ff867230 */ /* 0x000fe40000004100 */
[C---:B------:R-:W-:Y:S01]  /*66d0*/  FFMA R51, R81.reuse, R130, R51 ;  /* 0x0000008251337223 */ /* 0x040fe20000000033 */
[----:B------:R-:W-:Y:S02]  /*66e0*/  HADD2.F32 R133, -RZ, R135.H0_H0 ;  /* 0x20000087ff857230 */ /* 0x000fe40000004100 */
[C---:B------:R-:W-:Y:S01]  /*66f0*/  FMUL R55, R78.reuse, R55 ;  /* 0x000000374e377220 */ /* 0x040fe20000400000 */
[C---:B------:R-:W-:Y:S01]  /*6700*/  FFMA R48, R81.reuse, R129, R48 ;  /* 0x0000008151307223 */ /* 0x040fe20000000030 */
[C---:B------:R-:W-:Y:S01]  /*6710*/  FFMA R49, R81.reuse, R132, R49 ;  /* 0x0000008451317223 */ /* 0x040fe20000000031 */
[--C-:B------:R-:W-:Y:S02]  /*6720*/  HADD2.F32 R135, -RZ, R137.reuse.H0_H0 ;  /* 0x20000089ff877230 */ /* 0x100fe40000004100 */
[C---:B------:R-:W-:Y:S01]  /*6730*/  FFMA R50, R81.reuse, R131, R50 ;  /* 0x0000008351327223 */ /* 0x040fe20000000032 */
[----:B------:R-:W-:Y:S02]  /*6740*/  HADD2.F32 R138, -RZ, R137.H1_H1 ;  /* 0x30000089ff8a7230 */ /* 0x000fe40000004100 */
[C---:B------:R-:W-:Y:S01]  /*6750*/  FMUL R54, R78.reuse, R58 ;  /* 0x0000003a4e367220 */ /* 0x040fe20000400000 */
[----:B------:R-:W-:Y:S02]  /*6760*/  HADD2.F32 R137, -RZ, R139.H0_H0 ;  /* 0x2000008bff897230 */ /* 0x000fe40000004100 */
[C---:B------:R-:W-:Y:S01]  /*6770*/  FFMA R55, R81.reuse, R134, R55 ;  /* 0x0000008651377223 */ /* 0x040fe20000000037 */
        /* <DEDUP_REMOVED lines=16> */
[----:B------:R-:W-:Y:S01]  /*6880*/  FFMA R63, R81, R142, R63 ;  /* 0x0000008e513f7223 */ /* 0x000fe2000000003f */
[----:B------:R-:W-:Y:S01]  /*6890*/  FMUL R67, R78, R67 ;  /* 0x000000434e437220 */ /* 0x000fe20000400000 */
[----:B------:R-:W-:Y:S01]  /*68a0*/  F2FP.SATFINITE.E5M2.F32.PACK_AB_MERGE_C R202, R47, R42, RZ ;  /* 0x0000002a2fca723e */ /* 0x000fe200048060ff */
[----:B------:R-:W-:Y:S01]  /*68b0*/  FFMA R60, R81, R141, R60 ;  /* 0x0000008d513c7223 */ /* 0x000fe2000000003c */
[----:B------:R-:W-:Y:S01]  /*68c0*/  F2FP.SATFINITE.E5M2.F32.PACK_AB_MERGE_C R203, R51, R46, RZ ;  /* 0x0000002e33cb723e */ /* 0x000fe200048060ff */
[C---:B------:R-:W-:Y:S01]  /*68d0*/  FFMA R61, R81.reuse, R144, R61 ;  /* 0x00000090513d7223 */ /* 0x040fe2000000003d */
[C---:B------:R-:W-:Y:S01]  /*68e0*/  FFMA R62, R81.reuse, R143, R62 ;  /* 0x0000008f513e7223 */ /* 0x040fe2000000003e */
[----:B------:R-:W-:Y:S01]  /*68f0*/  FFMA R67, R81, R146, R67 ;  /* 0x0000009251437223 */ /* 0x000fe20000000043 */
[----:B------:R-:W-:Y:S02]  /*6900*/  F2FP.SATFINITE.E5M2.F32.PACK_AB_MERGE_C R202, R41, R40, R202 ;  /* 0x0000002829ca723e */ /* 0x000fe400048060ca */
[----:B------:R-:W-:Y:S02]  /*6910*/  F2FP.SATFINITE.E5M2.F32.PACK_AB_MERGE_C R203, R45, R44, R203 ;  /* 0x0000002c2dcb723e */ /* 0x000fe400048060cb */
[----:B------:R-:W-:Y:S02]  /*6920*/  F2FP.SATFINITE.E5M2.F32.PACK_AB_MERGE_C R212, R55, R50, RZ ;  /* 0x0000003237d4723e */ /* 0x000fe400048060ff */
[----:B------:R-:W-:Y:S01]  /*6930*/  F2FP.SATFINITE.E5M2.F32.PACK_AB_MERGE_C R213, R59, R54, RZ ;  /* 0x000000363bd5723e */ /* 0x000fe200048060ff */
[----:B------:R1:W-:Y:S01]  /*6940*/  STS.128 [R206+0x4020], R200 ;  /* 0x004020c8ce007388 */ /* 0x0003e20000000c00 */
[----:B------:R-:W-:Y:S02]  /*6950*/  F2FP.SATFINITE.E5M2.F32.PACK_AB_MERGE_C R214, R63, R58, RZ ;  /* 0x0000003a3fd6723e */ /* 0x000fe400048060ff */
[----:B------:R-:W-:Y:S02]  /*6960*/  F2FP.SATFINITE.E5M2.F32.PACK_AB_MERGE_C R215, R67, R62, RZ ;  /* 0x0000003e43d7723e */ /* 0x000fe400048060ff */
[----:B------:R-:W-:Y:S02]  /*6970*/  F2FP.SATFINITE.E5M2.F32.PACK_AB_MERGE_C R212, R49, R48, R212 ;  /* 0x0000003031d4723e */ /* 0x000fe400048060d4 */
[----:B------:R-:W-:Y:S02]  /*6980*/  F2FP.SATFINITE.E5M2.F32.PACK_AB_MERGE_C R213, R53, R52, R213 ;  /* 0x0000003435d5723e */ /* 0x000fe400048060d5 */
[----:B------:R-:W-:Y:S02]  /*6990*/  F2FP.SATFINITE.E5M2.F32.PACK_AB_MERGE_C R214, R57, R56, R214 ;  /* 0x0000003839d6723e */ /* 0x000fe400048060d6 */
[----:B------:R-:W-:Y:S02]  /*69a0*/  F2FP.SATFINITE.E5M2.F32.PACK_AB_MERGE_C R215, R61, R60, R215 ;  /* 0x0000003c3dd7723e */ /* 0x000fe400048060d7 */
[----:B------:R-:W-:Y:S02]  /*69b0*/  LEA R210, R181, UR49, 0x3 ;  /* 0x00000031b5d27c11 */ /* 0x000fe4000f8e18ff */
[----:B------:R-:W-:Y:S01]  /*69c0*/  @P6 SHF.L.U32 R221, R180, 0x1f, RZ ;  /* 0x0000001fb4dd6819 */ /* 0x000fe200000006ff */
[----:B------:R1:W-:Y:S01]  /*69d0*/  STS.128 [R205+0x4010], R212 ;  /* 0x004010d4cd007388 */ /* 0x0003e20000000c00 */
[----:B------:R-:W-:Y:S01]  /*69e0*/  @!PT LDS RZ, [RZ] ;  /* 0x00000000fffff984 */ /* 0x000fe20000000800 */
[----:B------:R-:W-:Y:S01]  /*69f0*/  @!PT LDS RZ, [RZ] ;  /* 0x00000000fffff984 */ /* 0x000fe20000000800 */
[----:B------:R-:W-:Y:S01]  /*6a00*/  @!PT LDS RZ, [RZ] ;  /* 0x00000000fffff984 */ /* 0x000fe20000000800 */
[----:B------:R-:W-:Y:S01]  /*6a10*/  @!PT LDS RZ, [RZ] ;  /* 0x00000000fffff984 */ /* 0x000fe20000000800 */
[----:B------:R2:W-:Y:S07]  /*6a20*/  MEMBAR.ALL.CTA ;  /* 0x0000000000007992 */ /* 0x0005ee0000008000 */
[----:B--2---:R-:W2:Y:S02]  /*6a30*/  FENCE.VIEW.ASYNC.S ;  /* 0x00000000000073c6 */ /* 0x004ea40000000000 */
[----:B--2---:R-:W-:Y:S06]  /*6a40*/  BAR.SYNC.DEFER_BLOCKING 0x1, 0x80 ;  /* 0x0042000000007b1d */ /* 0x004fec0000010000 */
[----:B------:R-:W-:Y:S05]  /*6a50*/  @P0 BRA `(.L_x_97) ;  /* 0x0000000000280947 */ /* 0x000fea0003800000 */
[----:B------:R-:W-:Y:S02]  /*6a60*/  UIADD3 UR4, UPT, UPT, UR49, 0x4200, URZ ;  /* 0x0000420031047890 */ /* 0x000fe4000fffe0ff */
[----:B------:R-:W-:Y:S01]  /*6a70*/  UIADD3 UR6, UP0, UPT, UR52, 0x680, URZ ;  /* 0x0000068034067890 */ /* 0x000fe2000ff1e0ff */
[----:B------:R-:W-:Y:S03]  /*6a80*/  UMOV UR43, UR36 ;  /* 0x00000024002b7c82 */ /* 0x000fe60008000000 */
[----:B------:R-:W-:Y:S01]  /*6a90*/  MOV R192, UR4 ;  /* 0x0000000400c07c02 */ /* 0x000fe20008000f00 */
[----:B------:R-:W-:Y:S03]  /*6aa0*/  UIADD3.X UR7, UPT, UPT, URZ, UR53, URZ, UP0, !UPT ;  /* 0x00000035ff077290 */ /* 0x000fe600087fe4ff */
[----:B------:R-:W-:Y:S11]  /*6ab0*/  R2UR UR40, R192 ;  /* 0x00000000c02872ca */ /* 0x000ff600000e0000 */
[----:B------:R-:W-:Y:S02]  /*6ac0*/  @!UPT UIADD3 URZ, UPT, UPT, URZ, URZ, URZ ;  /* 0x000000fffffff290 */ /* 0x000fe4000fffe0ff */
[----:B------:R2:W-:Y:S01]  /*6ad0*/  UTMASTG.3D [UR40], [UR6] ;  /* 0x00000028060073b5 */ /* 0x0005e20008010000 */
[----:B------:R0:W-:Y:S01]  /*6ae0*/  UTMACMDFLUSH ;  /* 0x00000000000079b7 */ /* 0x0001e20000000000 */
[----:B--2---:R-:W-:Y:S04]  /*6af0*/  DEPBAR.LE SB0, 0x1 ;  /* 0x000080400000791a */ /* 0x004fe80000000000 */
.L_x_97:
[----:B------:R-:W-:Y:S05]  /*6b00*/  BSYNC.RECONVERGENT B0 ;  /* 0x0000000000007941 */ /* 0x000fea0003800200 */
.L_x_96:
[----:B------:R-:W-:Y:S06]  /*6b10*/  BAR.SYNC.DEFER_BLOCKING 0x1, 0x80 ;  /* 0x0042000000007b1d */ /* 0x000fec0000010000 */
[----:B------:R-:W2:Y:S01]  /*6b20*/  @P6 SYNCS.PHASECHK.TRANS64.TRYWAIT P0, [R210+URZ+0x50], R221 ;  /* 0x000050ddd20065a7 */ /* 0x000ea200080011ff */
[----:B------:R-:W-:Y:S01]  /*6b30*/  BSSY B1, `(.L_x_98) ;  /* 0x0000023000017945 */ /* 0x000fe20003800000 */
[----:B--2---:R-:W-:Y:S03]  /*6b40*/  @P6 SEL R208, RZ, 0x1, !P0 ;  /* 0x00000001ffd06807 */ /* 0x004fe60004000000 */
[----:B------:R-:W-:Y:S05]  /*6b50*/  @!P6 BRA `(.L_x_99) ;  /* 0x000000000080e947 */ /* 0x000fea0003800000 */
[----:B------:R-:W-:Y:S01]  /*6b60*/  ISETP.NE.AND P1, PT, R209, RZ, PT ;  /* 0x000000ffd100720c */ /* 0x000fe20003f25270 */
[----:B------:R-:W-:Y:S01]  /*6b70*/  BSSY B0, `(.L_x_100) ;  /* 0x000000a000007945 */ /* 0x000fe20003800000 */
[----:B------:R-:W-:Y:S11]  /*6b80*/  ISETP.NE.AND P0, PT, R208, RZ, PT ;  /* 0x000000ffd000720c */ /* 0x000ff60003f05270 */
[----:B------:R-:W-:Y:S04]  /*6b90*/  @P1 IMAD R0, R181, 0x2000, R190 ;  /* 0x00002000b5001824 */ /* 0x000fe800078e02be */
[C---:B------:R-:W-:Y:S01]  /*6ba0*/  @P1 IMAD.IADD R2, R0.reuse, 0x1, R211 ;  /* 0x0000000100021824 */ /* 0x040fe200078e02d3 */
[----:B------:R-:W-:Y:S03]  /*6bb0*/  @P1 IADD3 R219, PT, PT, R0, R219, RZ ;  /* 0x000000db00db1210 */ /* 0x000fe60007ffe0ff */
[----:B------:R-:W-:Y:S01]  /*6bc0*/  @P1 IMAD.IADD R217, R217, 0x1, R2 ;  /* 0x00000001d9d91824 */ /* 0x000fe200078e0202 */
[----:B------:R-:W-:Y:S06]  /*6bd0*/  @P0 BRA `(.L_x_101) ;  /* 0x00000000000c0947 */ /* 0x000fec0003800000 */
[----:B------:R-:W-:Y:S04]  /*6be0*/  SHF.L.U32 R3, R180, 0x1f, RZ ;  /* 0x0000001fb4037819 */ /* 0x000fe800000006ff */
[----:B------:R-:W2:Y:S02]  /*6bf0*/  SYNCS.PHASECHK.TRANS64.TRYWAIT P0, [R210+URZ+0x50], R3 ;  /* 0x00005003d20075a7 */ /* 0x000ea400080011ff */
[----:B--2---:R-:W-:Y:S05]  /*6c00*/  @!P0 BRA `(.L_x_102) ;  /* 0x0000001c00d08947 */ /* 0x004fea0003800000 */
.L_x_101:
[----:B------:R-:W-:Y:S05]  /*6c10*/  BSYNC B0 ;  /* 0x0000000000007941 */ /* 0x000fea0003800000 */
.L_x_100:
[----:B------:R-:W-:Y:S01]  /*6c20*/  ISETP.NE.AND P0, PT, R209, RZ, PT ;  /* 0x000000ffd100720c */ /* 0x000fe20003f05270 */
[----:B--2---:R-:W-:Y:S02]  /*6c30*/  VIADD R210, R210, 0x60 ;  /* 0x00000060d2d27836 */ /* 0x004fe40000000000 */
[----:B------:R-:W-:Y:S02]  /*6c40*/  IMAD.U32 R3, RZ, RZ, UR37 ;  /* 0x00000025ff037e24 */ /* 0x000fe4000f8e00ff */
[----:B------:R-:W-:Y:S03]  /*6c50*/  VIADD R181, R181, 0x1 ;  /* 0x00000001b5b57836 */ /* 0x000fe60000000000 */
[----:B------:R-:W-:Y:S05]  /*6c60*/  PRMT R3, R3, 0x654, R210 ;  /* 0x0000065403037816 */ /* 0x000fea00000000d2 */
[----:B------:R2:W3:Y:S04]  /*6c70*/  @P0 LDS.128 R148, [R0] ;  /* 0x0000000000940984 */ /* 0x0004e80000000c00 */
[----:B------:R2:W4:Y:S04]  /*6c80*/  @P0 LDS.128 R152, [R2+0x10] ;  /* 0x0000100002980984 */ /* 0x0005280000000c00 */
        /* <DEDUP_REMOVED lines=9> */
[----:B------:R-:W-:Y:S01]  /*6d20*/  SEL R181, R181, RZ, P0 ;  /* 0x000000ffb5b57207 */ /* 0x000fe20000000000 */
[----:B-----5:R5:W-:Y:S02]  /*6d30*/  SYNCS.ARRIVE.TRANS64.RED.A1T0 RZ, [R3+URZ], RZ ;  /* 0x000000ff03ff79a7 */ /* 0x020be400081004ff */
[----:B-----5:R-:W-:Y:S04]  /*6d40*/  SEL R3, RZ, 0x1, P0 ;  /* 0x00000001ff037807 */ /* 0x020fe80000000000 */
[----:B--234-:R-:W-:Y:S02]  /*6d50*/  LOP3.LUT R180, R180, R3, RZ, 0x3c, !PT ;  /* 0x00000003b4b47212 */ /* 0x01cfe400078e3cff */
.L_x_99:
[----:B------:R-:W-:Y:S05]  /*6d60*/  BSYNC B1 ;  /* 0x0000000000017941 */ /* 0x000fea0003800000 */
.L_x_98:
[----:B------:R-:W-:Y:S05]  /*6d70*/  VIADD R0, R80, 0x40 ;  /* 0x0000004050007836 */ /* 0x000fea0000000000 */
[----:B------:R-:W-:Y:S04]  /*6d80*/  SHF.R.U32.HI R0, RZ, 0x15, R0 ;  /* 0x00000015ff007819 */ /* 0x000fe80000011600 */
[----:B------:R-:W-:Y:S11]  /*6d90*/  LOP3.LUT P0, RZ, R0, 0x3, R173, 0x48, !PT ;  /* 0x0000000300ff7812 */ /* 0x000ff600078048ad */
[----:B------:R-:W-:Y:S02]  /*6da0*/  @!UPT UIADD3 URZ, UPT, UPT, URZ, URZ, URZ ;  /* 0x000000fffffff290 */ /* 0x000fe4000fffe0ff */
[----:B------:R-:W-:Y:S05]  /*6db0*/  @!P0 BRA `(.L_x_103) ;  /* 0x0000000000408947 */ /* 0x000fea0003800000 */
[----:B------:R-:W2:Y:S01]  /*6dc0*/  LDCU.64 UR8, c[0x4][0x70] ;  /* 0x01000e00ff0877ac */ /* 0x000ea20008000a00 */
[----:B------:R-:W-:Y:S01]  /*6dd0*/  MOV R3, 0x0 ;  /* 0x0000000000037802 */ /* 0x000fe20000000f00 */
[----:B------:R-:W-:Y:S02]  /*6de0*/  HFMA2 R12, -RZ, RZ, 0, 5.9604644775390625e-08 ;  /* 0x00000001ff0c7431 */ /* 0x000fe400000001ff */
[----:B------:R-:W-:Y:S02]  /*6df0*/  IMAD.MOV.U32 R8, RZ, RZ, 0x192 ;  /* 0x00000192ff087424 */ /* 0x000fe400078e00ff */
[----:B------:R-:W-:Y:S01]  /*6e00*/  IMAD.MOV.U32 R13, RZ, RZ, RZ ;  /* 0x000000ffff0d7224 */ /* 0x000fe200078e00ff */
[----:B------:R-:W3:Y:S01]  /*6e10*/  LDCU.64 UR6, c[0x4][0x78] ;  /* 0x01000f00ff0677ac */ /* 0x000ee20008000a00 */
[----:B------:R-:W4:Y:S01]  /*6e20*/  LDC.64 R2, c[0x4][R3] ;  /* 0x0100000003027b82 */ /* 0x000f220000000a00 */
[----:B------:R-:W5:Y:S01]  /*6e30*/  LDCU.64 UR4, c[0x4][0x10] ;  /* 0x01000200ff0477ac */ /* 0x000f620008000a00 */
[----:B--2---:R-:W-:Y:S01]  /*6e40*/  MOV R5, UR9 ;  /* 0x0000000900057c02 */ /* 0x004fe20008000f00 */
[----:B------:R-:W-:Y:S01]  /*6e50*/  IMAD.U32 R4, RZ, RZ, UR8 ;  /* 0x00000008ff047e24 */ /* 0x000fe2000f8e00ff */
[----:B---3--:R-:W-:Y:S01]  /*6e60*/  MOV R7, UR7 ;  /* 0x0000000700077c02 */ /* 0x008fe20008000f00 */
[----:B------:R-:W-:Y:S01]  /*6e70*/  IMAD.U32 R6, RZ, RZ, UR6 ;  /* 0x00000006ff067e24 */ /* 0x000fe2000f8e00ff */
[----:B-----5:R-:W-:Y:S01]  /*6e80*/  MOV R11, UR5 ;  /* 0x00000005000b7c02 */ /* 0x020fe20008000f00 */
[----:B------:R-:W-:Y:S02]  /*6e90*/  IMAD.U32 R10, RZ, RZ, UR4 ;  /* 0x00000004ff0a7e24 */ /* 0x000fe4000f8e00ff */
[----:B------:R-:W-:Y:S07]  /*6ea0*/  LEPC R20, `(.L_x_103) ;  /* 0x000000001014794e */ /* 0x000fee0000000000 */
[----:B-1--4-:R-:W-:Y:S05]  /*6eb0*/  CALL.ABS.NOINC R2 ;  /* 0x0000000002007343 */ /* 0x012fea0003c00000 */
.L_x_103:
[----:B------:R-:W-:Y:S01]  /*6ec0*/  ISETP.NE.AND P0, PT, R193, RZ, PT ;  /* 0x000000ffc100720c */ /* 0x000fe20003f05270 */
[----:B------:R-:W-:Y:S05]  /*6ed0*/  WARPSYNC.ALL ;  /* 0x0000000000007948 */ /* 0x000fea0003800000 */
[----:B------:R-:W-:Y:S01]  /*6ee0*/  R2UR UR4, R80 ;  /* 0x00000000500472ca */ /* 0x000fe200000e0000 */
[----:B------:R-:W-:Y:S01]  /*6ef0*/  BSSY.RECONVERGENT B0, `(.L_x_104) ;  /* 0x000011d000007945 */ /* 0x000fe20003800200 */
[----:B------:R-:W-:Y:S02]  /*6f00*/  F2FP.F16.E5M2.UNPACK_B R11, R149 ;  /* 0x00000095ff0b723e */ /* 0x000fe400020004ff */
[----:B------:R-:W-:Y:S02]  /*6f10*/  F2FP.F16.E5M2.UNPACK_B R10, R150 ;  /* 0x00000096ff0a723e */ /* 0x000fe400020004ff */
[----:B------:R-:W-:Y:S01]  /*6f20*/  F2FP.F16.E5M2.UNPACK_B R9, R151 ;  /* 0x00000097ff09723e */ /* 0x000fe200020004ff */
[--C-:B------:R-:W-:Y:S01]  /*6f30*/  HADD2.F32 R83, -RZ, R11.reuse.H0_H0 ;  /* 0x2000000bff537230 */ /* 0x100fe20000004100 */
[----:B------:R-:W-:Y:S01]  /*6f40*/  F2FP.F16.E5M2.UNPACK_B R8, R152 ;  /* 0x00000098ff08723e */ /* 0x000fe200020004ff */
[----:B------:R-:W-:Y:S01]  /*6f50*/  HADD2.F32 R84, -RZ, R11.H1_H1 ;  /* 0x3000000bff547230 */ /* 0x000fe20000004100 */
[----:B------:R-:W-:Y:S01]  /*6f60*/  F2FP.F16.E5M2.UNPACK_B R7, R153 ;  /* 0x00000099ff07723e */ /* 0x000fe200020004ff */
[--C-:B------:R-:W-:Y:S01]  /*6f70*/  HADD2.F32 R87, -RZ, R10.reuse.H0_H0 ;  /* 0x2000000aff577230 */ /* 0x100fe20000004100 */
[----:B------:R-:W-:Y:S01]  /*6f80*/  F2FP.F16.E5M2.UNPACK_B R6, R154 ;  /* 0x0000009aff06723e */ /* 0x000fe200020004ff */
[----:B------:R-:W-:Y:S01]  /*6f90*/  HADD2.F32 R88, -RZ, R10.H1_H1 ;  /* 0x3000000aff587230 */ /* 0x000fe20000004100 */
[----:B------:R-:W-:Y:S01]  /*6fa0*/  F2FP.F16.E5M2.UNPACK_B R5, R155 ;  /* 0x0000009bff05723e */ /* 0x000fe200020004ff */
[--C-:B------:R-:W-:Y:S01]  /*6fb0*/  HADD2.F32 R91, -RZ, R9.reuse.H0_H0 ;  /* 0x20000009ff5b7230 */ /* 0x100fe20000004100 */
[----:B-1----:R-:W-:Y:S01]  /*6fc0*/  F2FP.F16.E5M2.UNPACK_B R4, R156 ;  /* 0x0000009cff04723e */ /* 0x002fe200020004ff */
[----:B------:R-:W-:Y:S01]  /*6fd0*/  HADD2.F32 R92, -RZ, R9.H1_H1 ;  /* 0x30000009ff5c7230 */ /* 0x000fe20000004100 */
[-C--:B------:R-:W-:Y:S01]  /*6fe0*/  F2FP.F16.E5M2.UNPACK_B R2, R148.reuse ;  /* 0x00000094ff02723e */ /* 0x080fe200020004ff */
[--C-:B------:R-:W-:Y:S01]  /*6ff0*/  HADD2.F32 R95, -RZ, R8.reuse.H0_H0 ;  /* 0x20000008ff5f7230 */ /* 0x100fe20000004100 */
[----:B------:R-:W-:Y:S01]  /*7000*/  F2FP.F16.E5M2.UNPACK_B R148, R148.H1 ;  /* 0x00000094ff94723e */ /* 0x000fe200030004ff */
[----:B------:R-:W-:Y:S01]  /*7010*/  HADD2.F32 R97, -RZ, R8.H1_H1 ;  /* 0x30000008ff617230 */ /* 0x000fe20000004100 */
[----:B------:R-:W-:Y:S01]  /*7020*/  F2FP.F16.E5M2.UNPACK_B R149, R149.H1 ;  /* 0x00000095ff95723e */ /* 0x000fe200030004ff */
[--C-:B------:R-:W-:Y:S01]  /*7030*/  HADD2.F32 R98, -RZ, R7.reuse.H0_H0 ;  /* 0x20000007ff627230 */ /* 0x100fe20000004100 */
[----:B------:R-:W-:Y:S01]  /*7040*/  F2FP.F16.E5M2.UNPACK_B R150, R150.H1 ;  /* 0x00000096ff96723e */ /* 0x000fe200030004ff */
[----:B------:R-:W-:Y:S01]  /*7050*/  HADD2.F32 R101, -RZ, R7.H1_H1 ;  /* 0x30000007ff657230 */ /* 0x000fe20000004100 */
[----:B------:R-:W-:Y:S01]  /*7060*/  F2FP.F16.E5M2.UNPACK_B R151, R151.H1 ;  /* 0x00000097ff97723e */ /* 0x000fe200030004ff */
[--C-:B------:R-:W-:Y:S01]  /*7070*/  HADD2.F32 R102, -RZ, R6.reuse.H0_H0 ;  /* 0x20000006ff667230 */ /* 0x100fe20000004100 */
[----:B------:R-:W-:Y:S01]  /*7080*/  F2FP.F16.E5M2.UNPACK_B R138, R163 ;  /* 0x000000a3ff8a723e */ /* 0x000fe200020004ff */
[----:B------:R-:W-:Y:S01]  /*7090*/  HADD2.F32 R105, -RZ, R6.H1_H1 ;  /* 0x30000006ff697230 */ /* 0x000fe20000004100 */
[----:B------:R-:W-:Y:S01]  /*70a0*/  R2UR UR5, R207 ;  /* 0x00000000cf0572ca */ /* 0x000fe200000e0000 */
        /* <DEDUP_REMOVED lines=8> */
[----:B------:R-:W1:Y:S01]  /*7130*/  LDTM.x64 R4, tmem[UR4+0x40] ;  /* 0x00004004000479ee */ /* 0x000e620008340000 */
[--C-:B------:R-:W-:Y:S01]  /*7140*/  HADD2.F32 R0, -RZ, R2.reuse.H0_H0 ;  /* 0x20000002ff007230 */ /* 0x100fe20000004100 */
[----:B------:R-:W-:Y:S01]  /*7150*/  NOP ;  /* 0x0000000000007918 */ /* 0x000fe20000000000 */
[----:B------:R-:W-:Y:S01]  /*7160*/  HADD2.F32 R2, -RZ, R2.H1_H1 ;  /* 0x30000002ff027230 */ /* 0x000fe20000004100 */
[----:B------:R-:W-:Y:S01]  /*7170*/  UIADD3 UR5, UPT, UPT, UR5, 0xc0, URZ ;  /* 0x000000c005057890 */ /* 0x000fe2000fffe0ff */
[--C-:B------:R-:W-:Y:S01]  /*7180*/  HADD2.F32 R86, -RZ, R149.reuse.H1_H1 ;  /* 0x30000095ff567230 */ /* 0x100fe20000004100 */
[----:B------:R-:W-:Y:S01]  /*7190*/  F2FP.F16.E5M2.UNPACK_B R132, R161 ;  /* 0x000000a1ff84723e */ /* 0x000fe200020004ff */
[--C-:B------:R-:W-:Y:S01]  /*71a0*/  HADD2.F32 R114, -RZ, R116.reuse.H0_H0 ;  /* 0x20000074ff727230 */ /* 0x100fe20000004100 */
[----:B------:R-:W-:Y:S01]  /*71b0*/  UPRMT UR5, UR37, 0x654, UR5 ;  /* 0x0000065425057896 */ /* 0x000fe20008000005 */
[----:B------:R-:W-:Y:S01]  /*71c0*/  HADD2.F32 R117, -RZ, R116.H1_H1 ;  /* 0x30000074ff757230 */ /* 0x000fe20000004100 */
[----:B------:R-:W-:Y:S01]  /*71d0*/  F2FP.F16.E5M2.UNPACK_B R136, R162 ;  /* 0x000000a2ff88723e */ /* 0x000fe200020004ff */
[--C-:B------:R-:W-:Y:S01]  /*71e0*/  HADD2.F32 R118, -RZ, R120.reuse.H0_H0 ;  /* 0x20000078ff767230 */ /* 0x100fe20000004100 */
[----:B------:R-:W-:Y:S01]  /*71f0*/  F2FP.F16.E5M2.UNPACK_B R152, R152.H1 ;  /* 0x00000098ff98723e */ /* 0x000fe200030004ff */
[----:B------:R-:W-:Y:S01]  /*7200*/  HADD2.F32 R121, -RZ, R120.H1_H1 ;  /* 0x30000078ff797230 */ /* 0x000fe20000004100 */
[----:B------:R-:W-:Y:S01]  /*7210*/  F2FP.F16.E5M2.UNPACK_B R153, R153.H1 ;  /* 0x00000099ff99723e */ /* 0x000fe200030004ff */
[--C-:B------:R-:W-:Y:S01]  /*7220*/  HADD2.F32 R122, -RZ, R124.reuse.H0_H0 ;  /* 0x2000007cff7a7230 */ /* 0x100fe20000004100 */
[----:B------:R-:W-:Y:S01]  /*7230*/  F2FP.F16.E5M2.UNPACK_B R154, R154.H1 ;  /* 0x0000009aff9a723e */ /* 0x000fe200030004ff */
[----:B-1----:R-:W-:Y:S01]  /*7240*/  SYNCS.ARRIVE.TRANS64.RED.A1T0 RZ, [UR5], RZ ;  /* 0x000000ffffff79a7 */ /* 0x002fe20008100405 */
[----:B------:R-:W-:Y:S01]  /*7250*/  HADD2.F32 R125, -RZ, R124.H1_H1 ;  /* 0x3000007cff7d7230 */ /* 0x000fe20000004100 */
[----:B------:R-:W-:Y:S01]  /*7260*/  F2FP.F16.E5M2.UNPACK_B R155, R155.H1 ;  /* 0x0000009bff9b723e */ /* 0x000fe200030004ff */
[--C-:B------:R-:W-:Y:S01]  /*7270*/  HADD2.F32 R126, -RZ, R128.reuse.H0_H0 ;  /* 0x20000080ff7e7230 */ /* 0x100fe20000004100 */
[----:B------:R-:W-:Y:S01]  /*7280*/  F2FP.F16.E5M2.UNPACK_B R156, R156.H1 ;  /* 0x0000009cff9c723e */ /* 0x000fe200030004ff */
[----:B------:R-:W-:Y:S01]  /*7290*/  HADD2.F32 R129, -RZ, R128.H1_H1 ;  /* 0x30000080ff817230 */ /* 0x000fe20000004100 */
[----:B------:R-:W-:Y:S01]  /*72a0*/  F2FP.F16.E5M2.UNPACK_B R157, R157.H1 ;  /* 0x0000009dff9d723e */ /* 0x000fe200030004ff */
[C---:B------:R-:W-:Y:S01]  /*72b0*/  FMUL R4, R78.reuse, R4 ;  /* 0x000000044e047220 */ /* 0x040fe20000400000 */
[C---:B------:R-:W-:Y:S01]  /*72c0*/  FMUL R5, R78.reuse, R5 ;  /* 0x000000054e057220 */ /* 0x040fe20000400000 */
[----:B------:R-:W-:Y:S02]  /*72d0*/  HADD2.F32 R3, -RZ, R148.H0_H0 ;  /* 0x20000094ff037230 */ /* 0x000fe40000004100 */
        /* <DEDUP_REMOVED lines=9> */
[C---:B------:R-:W-:Y:S01]  /*7370*/  FMUL R2, R78.reuse, R21 ;  /* 0x000000154e027220 */ /* 0x040fe20000400000 */
[C---:B------:R-:W-:Y:S01]  /*7380*/  FMUL R21, R78.reuse, R28 ;  /* 0x0000001c4e157220 */ /* 0x040fe20000400000 */
[----:B------:R-:W-:Y:S02]  /*7390*/  HADD2.F32 R130, -RZ, R132.H0_H0 ;  /* 0x20000084ff827230 */ /* 0x000fe40000004100 */
[C---:B------:R-:W-:Y:S01]  /*73a0*/  FMUL R6, R78.reuse, R6 ;  /* 0x000000064e067220 */ /* 0x040fe20000400000 */
[----:B------:R-:W-:Y:S02]  /*73b0*/  HADD2.F32 R82, -RZ, R148.H1_H1 ;  /* 0x30000094ff527230 */ /* 0x000fe40000004100 */
[C---:B------:R-:W-:Y:S01]  /*73c0*/  FMUL R7, R78.reuse, R7 ;  /* 0x000000074e077220 */ /* 0x040fe20000400000 */
[----:B------:R-:W-:Y:S02]  /*73d0*/  HADD2.F32 R85, -RZ, R149.H0_H0 ;  /* 0x20000095ff557230 */ /* 0x000fe40000004100 */
[C---:B------:R-:W-:Y:S01]  /*73e0*/  FFMA R6, R81.reuse, R3, R6 ;  /* 0x0000000351067223 */ /* 0x040fe20000000006 */
[----:B------:R-:W-:Y:S02]  /*73f0*/  HADD2.F32 R133, -RZ, R132.H1_H1 ;  /* 0x30000084ff857230 */ /* 0x000fe40000004100 */
[C---:B------:R-:W-:Y:S01]  /*7400*/  FFMA R7, R81.reuse, R82, R7 ;  /* 0x0000005251077223 */ /* 0x040fe20000000007 */
[C---:B------:R-:W-:Y:S01]  /*7410*/  FFMA R8, R81.reuse, R83, R8 ;  /* 0x0000005351087223 */ /* 0x040fe20000000008 */
[C---:B------:R-:W-:Y:S01]  /*7420*/  FFMA R9, R81.reuse, R84, R9 ;  /* 0x0000005451097223 */ /* 0x040fe20000000009 */
[--C-:B------:R-:W-:Y:S02]  /*7430*/  HADD2.F32 R82, -RZ, R138.reuse.H0_H0 ;  /* 0x2000008aff527230 */ /* 0x100fe40000004100 */
[C---:B------:R-:W-:Y:S01]  /*7440*/  FMUL R10, R78.reuse, R10 ;  /* 0x0000000a4e0a7220 */ /* 0x040fe20000400000 */
[----:B------:R-:W-:Y:S02]  /*7450*/  HADD2.F32 R83, -RZ, R138.H1_H1 ;  /* 0x3000008aff537230 */ /* 0x000fe40000004100 */
[C---:B------:R-:W-:Y:S01]  /*7460*/  FMUL R11, R78.reuse, R11 ;  /* 0x0000000b4e0b7220 */ /* 0x040fe20000400000 */
[----:B------:R-:W-:Y:S02]  /*7470*/  HADD2.F32 R89, -RZ, R150.H0_H0 ;  /* 0x20000096ff597230 */ /* 0x000fe40000004100 */
[C---:B------:R-:W-:Y:S01]  /*7480*/  FFMA R10, R81.reuse, R85, R10 ;  /* 0x00000055510a7223 */ /* 0x040fe2000000000a */
[--C-:B------:R-:W-:Y:S02]  /*7490*/  HADD2.F32 R134, -RZ, R136.reuse.H0_H0 ;  /* 0x20000088ff867230 */ /* 0x100fe40000004100 */
[C---:B------:R-:W-:Y:S01]  /*74a0*/  FFMA R11, R81.reuse, R86, R11 ;  /* 0x00000056510b7223 */ /* 0x040fe2000000000b */
[C---:B------:R-:W-:Y:S01]  /*74b0*/  FFMA R12, R81.reuse, R87, R12 ;  /* 0x00000057510c7223 */ /* 0x040fe2000000000c */
[----:B------:R-:W-:Y:S01]  /*74c0*/  FFMA R13, R81, R88, R13 ;  /* 0x00000058510d7223 */ /* 0x000fe2000000000d */
[----:B------:R-:W-:Y:S01]  /*74d0*/  F2FP.SATFINITE.E5M2.F32.PACK_AB_MERGE_C R86, R7, R6, RZ ;  /* 0x000000060756723e */ /* 0x000fe200048060ff */
[C---:B------:R-:W-:Y:S01]  /*74e0*/  FMUL R7, R78.reuse, R24 ;  /* 0x000000184e077220 */ /* 0x040fe20000400000 */
[----:B------:R-:W-:Y:S01]  /*74f0*/  F2FP.SATFINITE.E5M2.F32.PACK_AB_MERGE_C R138, R11, R10, RZ ;  /* 0x0000000a0b8a723e */ /* 0x000fe200048060ff */
[C---:B------:R-:W-:Y:S01]  /*7500*/  FMUL R10, R78.reuse, R25 ;  /* 0x000000194e0a7220 */ /* 0x040fe20000400000 */
[C---:B------:R-:W-:Y:S01]  /*7510*/  FMUL R25, R78.reuse, R32 ;  /* 0x000000204e197220 */ /* 0x040fe20000400000 */
[----:B------:R-:W-:Y:S02]  /*7520*/  HADD2.F32 R137, -RZ, R136.H1_H1 ;  /* 0x30000088ff897230 */ /* 0x000fe40000004100 */
[C---:B------:R-:W-:Y:S01]  /*7530*/  FMUL R14, R78.reuse, R14 ;  /* 0x0000000e4e0e7220 */ /* 0x040fe20000400000 */
[----:B------:R-:W-:Y:S02]  /*7540*/  HADD2.F32 R90, -RZ, R150.H1_H1 ;  /* 0x30000096ff5a7230 */ /* 0x000fe40000004100 */
[C---:B------:R-:W-:Y:S01]  /*7550*/  FMUL R15, R78.reuse, R15 ;  /* 0x0000000f4e0f7220 */ /* 0x040fe20000400000 */
[--C-:B------:R-:W-:Y:S02]  /*7560*/  HADD2.F32 R93, -RZ, R151.reuse.H0_H0 ;  /* 0x20000097ff5d7230 */ /* 0x100fe40000004100 */
[C---:B------:R-:W-:Y:S01]  /*7570*/  FFMA R14, R81.reuse, R89, R14 ;  /* 0x00000059510e7223 */ /* 0x040fe2000000000e */
[----:B------:R-:W-:Y:S02]  /*7580*/  HADD2.F32 R94, -RZ, R151.H1_H1 ;  /* 0x30000097ff5e7230 */ /* 0x000fe40000004100 */
[C---:B------:R-:W-:Y:S01]  /*7590*/  FFMA R15, R81.reuse, R90, R15 ;  /* 0x0000005a510f7223 */ /* 0x040fe2000000000f */
[C---:B------:R-:W-:Y:S01]  /*75a0*/  FFMA R16, R81.reuse, R91, R16 ;  /* 0x0000005b51107223 */ /* 0x040fe20000000010 */
[----:B------:R-:W-:Y:S01]  /*75b0*/  FFMA R17, R81, R92, R17 ;  /* 0x0000005c51117223 */ /* 0x000fe20000000011 */
[C---:B------:R-:W-:Y:S01]  /*75c0*/  FMUL R18, R78.reuse, R18 ;  /* 0x000000124e127220 */ /* 0x040fe20000400000 */
[C---:B------:R-:W-:Y:S01]  /*75d0*/  FMUL R19, R78.reuse, R19 ;  /* 0x000000134e137220 */ /* 0x040fe20000400000 */
[--C-:B------:R-:W-:Y:S01]  /*75e0*/  HADD2.F32 R96, -RZ, R152.reuse.H0_H0 ;  /* 0x20000098ff607230 */ /* 0x100fe20000004100 */
[----:B------:R-:W-:Y:S01]  /*75f0*/  F2FP.SATFINITE.E5M2.F32.PACK_AB_MERGE_C R14, R15, R14, RZ ;  /* 0x0000000e0f0e723e */ /* 0x000fe200048060ff */
[C---:B------:R-:W-:Y:S01]  /*7600*/  FFMA R18, R81.reuse, R93, R18 ;  /* 0x0000005d51127223 */ /* 0x040fe20000000012 */
[C---:B------:R-:W-:Y:S01]  /*7610*/  FFMA R19, R81.reuse, R94, R19 ;  /* 0x0000005e51137223 */ /* 0x040fe20000000013 */
[C---:B------:R-:W-:Y:S01]  /*7620*/  FFMA R0, R81.reuse, R95, R0 ;  /* 0x0000005f51007223 */ /* 0x040fe20000000000 */
[----:B------:R-:W-:Y:S01]  /*7630*/  FFMA R2, R81, R97, R2 ;  /* 0x0000006151027223 */ /* 0x000fe20000000002 */
[----:B------:R-:W-:Y:S02]  /*7640*/  HADD2.F32 R99, -RZ, R152.H1_H1 ;  /* 0x30000098ff637230 */ /* 0x000fe40000004100 */
[C---:B------:R-:W-:Y:S01]  /*7650*/  FMUL R3, R78.reuse, R22 ;  /* 0x000000164e037220 */ /* 0x040fe20000400000 */
[----:B------:R-:W-:Y:S01]  /*7660*/  F2FP.SATFINITE.E5M2.F32.PACK_AB_MERGE_C R18, R19, R18, RZ ;  /* 0x000000121312723e */ /* 0x000fe200048060ff */
[C---:B------:R-:W-:Y:S01]  /*7670*/  FMUL R22, R78.reuse, R29 ;  /* 0x0000001d4e167220 */ /* 0x040fe20000400000 */
[C---:B------:R-:W-:Y:S01]  /*7680*/  FMUL R29, R78.reuse, R36 ;  /* 0x000000244e1d7220 */ /* 0x040fe20000400000 */
[C---:B------:R-:W-:Y:S01]  /*7690*/  FFMA R3, R81.reuse, R96, R3 ;  /* 0x0000006051037223 */ /* 0x040fe20000000003 */
[C---:B------:R-:W-:Y:S01]  /*76a0*/  FMUL R6, R78.reuse, R23 ;  /* 0x000000174e067220 */ /* 0x040fe20000400000 */
[--C-:B------:R-:W-:Y:S02]  /*76b0*/  HADD2.F32 R100, -RZ, R153.reuse.H0_H0 ;  /* 0x20000099ff647230 */ /* 0x100fe40000004100 */
[C---:B------:R-:W-:Y:S01]  /*76c0*/  FMUL R11, R78.reuse, R26 ;  /* 0x0000001a4e0b7220 */ /* 0x040fe20000400000 */
[----:B------:R-:W-:Y:S02]  /*76d0*/  HADD2.F32 R103, -RZ, R153.H1_H1 ;  /* 0x30000099ff677230 */ /* 0x000fe40000004100 */
[C---:B------:R-:W-:Y:S01]  /*76e0*/  FFMA R6, R81.reuse, R99, R6 ;  /* 0x0000006351067223 */ /* 0x040fe20000000006 */
[C---:B------:R-:W-:Y:S01]  /*76f0*/  FFMA R7, R81.reuse, R98, R7 ;  /* 0x0000006251077223 */ /* 0x040fe20000000007 */
[C---:B------:R-:W-:Y:S01]  /*7700*/  FFMA R10, R81.reuse, R101, R10 ;  /* 0x00000065510a7223 */ /* 0x040fe2000000000a */
[C---:B------:R-:W-:Y:S01]  /*7710*/  FFMA R11, R81.reuse, R100, R11 ;  /* 0x00000064510b7223 */ /* 0x040fe2000000000b */
[----:B------:R-:W-:Y:S01]  /*7720*/  FMUL R26, R78, R33 ;  /* 0x000000214e1a7220 */ /* 0x000fe20000400000 */
[----:B------:R-:W-:Y:S01]  /*7730*/  F2FP.SATFINITE.E5M2.F32.PACK_AB_MERGE_C R3, R6, R3, RZ ;  /* 0x000000030603723e */ /* 0x000fe200048060ff */
[C---:B------:R-:W-:Y:S01]  /*7740*/  FMUL R33, R78.reuse, R40 ;  /* 0x000000284e217220 */ /* 0x040fe20000400000 */
        /* <DEDUP_REMOVED lines=8> */
[C---:B------:R-:W-:Y:S01]  /*77d0*/  FMUL R30, R78.reuse, R37 ;  /* 0x000000254e1e7220 */ /* 0x040fe20000400000 */
[C---:B------:R-:W-:Y:S01]  /*77e0*/  FMUL R37, R78.reuse, R44 ;  /* 0x0000002c4e257220 */ /* 0x040fe20000400000 */
[C---:B------:R-:W-:Y:S01]  /*77f0*/  FMUL R24, R78.reuse, R31 ;  /* 0x0000001f4e187220 */ /* 0x040fe20000400000 */
[----:B------:R-:W-:Y:S01]  /*7800*/  F2FP.F16.E5M2.UNPACK_B R158, R158.H1 ;  /* 0x0000009eff9e723e */ /* 0x000fe200030004ff */
[--C-:B------:R-:W-:Y:S02]  /*7810*/  HADD2.F32 R108, -RZ, R155.reuse.H0_H0 ;  /* 0x2000009bff6c7230 */ /* 0x100fe40000004100 */
[----:B------:R-:W-:Y:S01]  /*7820*/  FMUL R27, R78, R34 ;  /* 0x000000224e1b7220 */ /* 0x000fe20000400000 */
[----:B------:R-:W-:Y:S02]  /*7830*/  HADD2.F32 R111, -RZ, R155.H1_H1 ;  /* 0x3000009bff6f7230 */ /* 0x000fe40000004100 */
[C---:B------:R-:W-:Y:S01]  /*7840*/  FFMA R24, R81.reuse, R107, R24 ;  /* 0x0000006b51187223 */ /* 0x040fe20000000018 */
[----:B------:R-:W-:Y:S01]  /*7850*/  F2FP.F16.E5M2.UNPACK_B R159, R159.H1 ;  /* 0x0000009fff9f723e */ /* 0x000fe200030004ff */
[C---:B------:R-:W-:Y:S01]  /*7860*/  FFMA R25, R81.reuse, R106, R25 ;  /* 0x0000006a51197223 */ /* 0x040fe20000000019 */
[C---:B------:R-:W-:Y:S01]  /*7870*/  FFMA R26, R81.reuse, R109, R26 ;  /* 0x0000006d511a7223 */ /* 0x040fe2000000001a */
[----:B------:R-:W-:Y:S01]  /*7880*/  F2FP.F16.E5M2.UNPACK_B R160, R160.H1 ;  /* 0x000000a0ffa0723e */ /* 0x000fe200030004ff */
[C---:B------:R-:W-:Y:S01]  /*7890*/  FFMA R27, R81.reuse, R108, R27 ;  /* 0x0000006c511b7223 */ /* 0x040fe2000000001b */
[----:B------:R-:W-:Y:S01]  /*78a0*/  F2FP.SATFINITE.E5M2.F32.PACK_AB_MERGE_C R6, R24, R23, RZ ;  /* 0x000000171806723e */ /* 0x000fe200048060ff */
[C---:B------:R-:W-:Y:S01]  /*78b0*/  FMUL R34, R78.reuse, R41 ;  /* 0x000000294e227220 */ /* 0x040fe20000400000 */
[C---:B------:R-:W-:Y:S01]  /*78c0*/  FMUL R41, R78.reuse, R48 ;  /* 0x000000304e297220 */ /* 0x040fe20000400000 */
[----:B------:R-:W-:Y:S01]  /*78d0*/  FMUL R28, R78, R35 ;  /* 0x000000234e1c7220 */ /* 0x000fe20000400000 */
[----:B------:R-:W-:Y:S01]  /*78e0*/  F2FP.F16.E5M2.UNPACK_B R161, R161.H1 ;  /* 0x000000a1ffa1723e */ /* 0x000fe200030004ff */
[--C-:B------:R-:W-:Y:S01]  /*78f0*/  HADD2.F32 R112, -RZ, R156.reuse.H0_H0 ;  /* 0x2000009cff707230 */ /* 0x100fe20000004100 */
[----:B------:R-:W-:Y:S01]  /*7900*/  F2FP.SATFINITE.E5M2.F32.PACK_AB_MERGE_C R6, R22, R21, R6 ;  /* 0x000000151606723e */ /* 0x000fe20004806006 */
[C---:B------:R-:W-:Y:S01]  /*7910*/  FFMA R28, R81.reuse, R111, R28 ;  /* 0x0000006f511c7223 */ /* 0x040fe2000000001c */
[C---:B------:R-:W-:Y:S01]  /*7920*/  FFMA R29, R81.reuse, R110, R29 ;  /* 0x0000006e511d7223 */ /* 0x040fe2000000001d */
[C---:B------:R-:W-:Y:S01]  /*7930*/  FFMA R30, R81.reuse, R113, R30 ;  /* 0x00000071511e7223 */ /* 0x040fe2000000001e */
[----:B------:R-:W-:Y:S02]  /*7940*/  HADD2.F32 R115, -RZ, R156.H1_H1 ;  /* 0x3000009cff737230 */ /* 0x000fe40000004100 */
[C---:B------:R-:W-:Y:S01]  /*7950*/  FMUL R31, R78.reuse, R38 ;  /* 0x000000264e1f7220 */ /* 0x040fe20000400000 */
[----:B------:R-:W-:Y:S01]  /*7960*/  F2FP.F16.E5M2.UNPACK_B R162, R162.H1 ;  /* 0x000000a2ffa2723e */ /* 0x000fe200030004ff */
[C---:B------:R-:W-:Y:S01]  /*7970*/  FMUL R38, R78.reuse, R45 ;  /* 0x0000002d4e267220 */ /* 0x040fe20000400000 */
[C---:B------:R-:W-:Y:S01]  /*7980*/  FMUL R45, R78.reuse, R52 ;  /* 0x000000344e2d7220 */ /* 0x040fe20000400000 */
[----:B------:R-:W-:Y:S01]  /*7990*/  F2FP.F16.E5M2.UNPACK_B R163, R163.H1 ;  /* 0x000000a3ffa3723e */ /* 0x000fe200030004ff */
[----:B------:R-:W-:Y:S01]  /*79a0*/  FFMA R31, R81, R112, R31 ;  /* 0x00000070511f7223 */ /* 0x000fe2000000001f */
[----:B------:R-:W-:Y:S01]  /*79b0*/  FMUL R52, R78, R59 ;  /* 0x0000003b4e347220 */ /* 0x000fe20000400000 */
[----:B------:R-:W-:Y:S01]  /*79c0*/  IADD3 R76, PT, PT, R76, 0x1, RZ ;  /* 0x000000014c4c7810 */ /* 0x000fe20007ffe0ff */
[C---:B------:R-:W-:Y:S01]  /*79d0*/  FMUL R59, R78.reuse, R66 ;  /* 0x000000424e3b7220 */ /* 0x040fe20000400000 */
[----:B------:R-:W-:Y:S01]  /*79e0*/  F2FP.SATFINITE.E5M2.F32.PACK_AB_MERGE_C R66, R13, R12, R14 ;  /* 0x0000000c0d42723e */ /* 0x000fe2000480600e */
[C---:B------:R-:W-:Y:S01]  /*79f0*/  FMUL R32, R78.reuse, R39 ;  /* 0x000000274e207220 */ /* 0x040fe20000400000 */
[--C-:B------:R-:W-:Y:S02]  /*7a00*/  HADD2.F32 R116, -RZ, R157.reuse.H0_H0 ;  /* 0x2000009dff747230 */ /* 0x100fe40000004100 */
[C---:B------:R-:W-:Y:S01]  /*7a10*/  FMUL R35, R78.reuse, R42 ;  /* 0x0000002a4e237220 */ /* 0x040fe20000400000 */
[----:B------:R-:W-:Y:S02]  /*7a20*/  HADD2.F32 R119, -RZ, R157.H1_H1 ;  /* 0x3000009dff777230 */ /* 0x000fe40000004100 */
[C---:B------:R-:W-:Y:S01]  /*7a30*/  FFMA R32, R81.reuse, R115, R32 ;  /* 0x0000007351207223 */ /* 0x040fe20000000020 */
[----:B------:R-:W-:Y:S01]  /*7a40*/  FMUL R36, R78, R43 ;  /* 0x0000002b4e247220 */ /* 0x000fe20000400000 */
[C---:B------:R-:W-:Y:S01]  /*7a50*/  FFMA R33, R81.reuse, R114, R33 ;  /* 0x0000007251217223 */ /* 0x040fe20000000021 */
[C---:B------:R-:W-:Y:S01]  /*7a60*/  FFMA R34, R81.reuse, R117, R34 ;  /* 0x0000007551227223 */ /* 0x040fe20000000022 */
[--C-:B------:R-:W-:Y:S01]  /*7a70*/  HADD2.F32 R120, -RZ, R158.reuse.H0_H0 ;  /* 0x2000009eff787230 */ /* 0x100fe20000004100 */
[----:B------:R-:W-:Y:S01]  /*7a80*/  F2FP.SATFINITE.E5M2.F32.PACK_AB_MERGE_C R32, R32, R31, RZ ;  /* 0x0000001f2020723e */ /* 0x000fe200048060ff */
[C---:B------:R-:W-:Y:S01]  /*7a90*/  FFMA R35, R81.reuse, R116, R35 ;  /* 0x0000007451237223 */ /* 0x040fe20000000023 */
[----:B------:R-:W-:Y:S02]  /*7aa0*/  HADD2.F32 R123, -RZ, R158.H1_H1 ;  /* 0x3000009eff7b7230 */ /* 0x000fe40000004100 */
[----:B------:R-:W-:Y:S01]  /*7ab0*/  FMUL R39, R78, R46 ;  /* 0x0000002e4e277220 */ /* 0x000fe20000400000 */
[----:B------:R-:W-:Y:S01]  /*7ac0*/  F2FP.SATFINITE.E5M2.F32.PACK_AB_MERGE_C R32, R30, R29, R32 ;  /* 0x0000001d1e20723e */ /* 0x000fe20004806020 */
[C---:B------:R-:W-:Y:S01]  /*7ad0*/  FFMA R36, R81.reuse, R119, R36 ;  /* 0x0000007751247223 */ /* 0x040fe20000000024 */
[C---:B------:R-:W-:Y:S01]  /*7ae0*/  FMUL R40, R78.reuse, R47 ;  /* 0x0000002f4e287220 */ /* 0x040fe20000400000 */
[C---:B------:R-:W-:Y:S01]  /*7af0*/  FFMA R37, R81.reuse, R118, R37 ;  /* 0x0000007651257223 */ /* 0x040fe20000000025 */
[C---:B------:R-:W-:Y:S01]  /*7b00*/  FFMA R38, R81.reuse, R121, R38 ;  /* 0x0000007951267223 */ /* 0x040fe20000000026 */
[C---:B------:R-:W-:Y:S01]  /*7b10*/  FMUL R42, R78.reuse, R49 ;  /* 0x000000314e2a7220 */ /* 0x040fe20000400000 */
[--C-:B------:R-:W-:Y:S02]  /*7b20*/  HADD2.F32 R124, -RZ, R159.reuse.H0_H0 ;  /* 0x2000009fff7c7230 */ /* 0x100fe40000004100 */
[C---:B------:R-:W-:Y:S01]  /*7b30*/  FFMA R39, R81.reuse, R120, R39 ;  /* 0x0000007851277223 */ /* 0x040fe20000000027 */
[----:B------:R-:W-:Y:S02]  /*7b40*/  HADD2.F32 R127, -RZ, R159.H1_H1 ;  /* 0x3000009fff7f7230 */ /* 0x000fe40000004100 */
[C---:B------:R-:W-:Y:S01]  /*7b50*/  FMUL R43, R78.reuse, R50 ;  /* 0x000000324e2b7220 */ /* 0x040fe20000400000 */
[C---:B------:R-:W-:Y:S01]  /*7b60*/  FFMA R40, R81.reuse, R123, R40 ;  /* 0x0000007b51287223 */ /* 0x040fe20000000028 */
[C---:B------:R-:W-:Y:S01]  /*7b70*/  FMUL R44, R78.reuse, R51 ;  /* 0x000000334e2c7220 */ /* 0x040fe20000400000 */
[C---:B------:R-:W-:Y:S01]  /*7b80*/  FFMA R41, R81.reuse, R122, R41 ;  /* 0x0000007a51297223 */ /* 0x040fe20000000029 */
[C---:B------:R-:W-:Y:S01]  /*7b90*/  FMUL R50, R78.reuse, R57 ;  /* 0x000000394e327220 */ /* 0x040fe20000400000 */
[C---:B------:R-:W-:Y:S01]  /*7ba0*/  FMUL R57, R78.reuse, R64 ;  /* 0x000000404e397220 */ /* 0x040fe20000400000 */
[----:B------:R-:W-:Y:S01]  /*7bb0*/  FFMA R42, R81, R125, R42 ;  /* 0x0000007d512a7223 */ /* 0x000fe2000000002a */
[C---:B------:R-:W-:Y:S01]  /*7bc0*/  FMUL R46, R78.reuse, R53 ;  /* 0x000000354e2e7220 */ /* 0x040fe20000400000 */
[--C-:B------:R-:W-:Y:S01]  /*7bd0*/  HADD2.F32 R128, -RZ, R160.reuse.H0_H0 ;  /* 0x200000a0ff807230 */ /* 0x100fe20000004100 */
[----:B------:R-:W-:Y:S01]  /*7be0*/  F2FP.SATFINITE.E5M2.F32.PACK_AB_MERGE_C R64, R5, R4, R86 ;  /* 0x000000040540723e */ /* 0x000fe20004806056 */
[C---:B------:R-:W-:Y:S01]  /*7bf0*/  FMUL R51, R78.reuse, R58 ;  /* 0x0000003a4e337220 */ /* 0x040fe20000400000 */
[C---:B------:R-:W-:Y:S01]  /*7c00*/  FMUL R53, R78.reuse, R60 ;  /* 0x0000003c4e357220 */ /* 0x040fe20000400000 */
[C---:B------:R-:W-:Y:S01]  /*7c10*/  FFMA R43, R81.reuse, R124, R43 ;  /* 0x0000007c512b7223 */ /* 0x040fe2000000002b */
[----:B------:R-:W-:Y:S02]  /*7c20*/  HADD2.F32 R131, -RZ, R160.H1_H1 ;  /* 0x300000a0ff837230 */ /* 0x000fe40000004100 */
[C---:B------:R-:W-:Y:S01]  /*7c30*/  FMUL R47, R78.reuse, R54 ;  /* 0x000000364e2f7220 */ /* 0x040fe20000400000 */
[C---:B------:R-:W-:Y:S01]  /*7c40*/  FMUL R58, R78.reuse, R65 ;  /* 0x000000414e3a7220 */ /* 0x040fe20000400000 */
[----:B------:R-:W-:Y:S01]  /*7c50*/  FMUL R60, R78, R67 ;  /* 0x000000434e3c7220 */ /* 0x000fe20000400000 */
[----:B------:R-:W-:Y:S01]  /*7c60*/  F2FP.SATFINITE.E5M2.F32.PACK_AB_MERGE_C R5, R20, R11, RZ ;  /* 0x0000000b1405723e */ /* 0x000fe200048060ff */
[----:B------:R-:W-:Y:S01]  /*7c70*/  FFMA R44, R81, R127, R44 ;  /* 0x0000007f512c7223 */ /* 0x000fe2000000002c */
[C---:B------:R-:W-:Y:S01]  /*7c80*/  FMUL R48, R78.reuse, R55 ;  /* 0x000000374e307220 */ /* 0x040fe20000400000 */
[----:B------:R-:W-:Y:S01]  /*7c90*/  F2FP.SATFINITE.E5M2.F32.PACK_AB_MERGE_C R65, R9, R8, R138 ;  /* 0x000000080941723e */ /* 0x000fe2000480608a */
[----:B------:R-:W-:Y:S01]  /*7ca0*/  FFMA R45, R81, R126, R45 ;  /* 0x0000007e512d7223 */ /* 0x000fe2000000002d */
[----:B------:R-:W-:Y:S01]  /*7cb0*/  F2FP.SATFINITE.E5M2.F32.PACK_AB_MERGE_C R67, R17, R16, R18 ;  /* 0x000000101143723e */ /* 0x000fe20004806012 */
[----:B------:R-:W-:Y:S01]  /*7cc0*/  FMUL R49, R78, R56 ;  /* 0x000000384e317220 */ /* 0x000fe20000400000 */
[C---:B------:R-:W-:Y:S01]  /*7cd0*/  FFMA R46, R81.reuse, R129, R46 ;  /* 0x00000081512e7223 */ /* 0x040fe2000000002e */
[--C-:B------:R-:W-:Y:S02]  /*7ce0*/  HADD2.F32 R132, -RZ, R161.reuse.H0_H0 ;  /* 0x200000a1ff847230 */ /* 0x100fe40000004100 */
[C---:B------:R-:W-:Y:S01]  /*7cf0*/  FFMA R47, R81.reuse, R128, R47 ;  /* 0x00000080512f7223 */ /* 0x040fe2000000002f */
[----:B------:R1:W-:Y:S01]  /*7d00*/  STS.128 [R172+UR49+0x6200], R64 ;  /* 0x00620040ac007988 */ /* 0x0003e20008000c31 */
[----:B------:R-:W-:Y:S01]  /*7d10*/  HADD2.F32 R135, -RZ, R161.H1_H1 ;  /* 0x300000a1ff877230 */ /* 0x000fe20000004100 */
[----:B------:R-:W-:Y:S01]  /*7d20*/  F2FP.SATFINITE.E5M2.F32.PACK_AB_MERGE_C R5, R10, R7, R5 ;  /* 0x000000070a05723e */ /* 0x000fe20004806005 */
[C---:B------:R-:W-:Y:S01]  /*7d30*/  FFMA R48, R81.reuse, R131, R48 ;  /* 0x0000008351307223 */ /* 0x040fe20000000030 */
[----:B------:R-:W-:Y:S01]  /*7d40*/  F2FP.SATFINITE.E5M2.F32.PACK_AB_MERGE_C R7, R28, R27, RZ ;  /* 0x0000001b1c07723e */ /* 0x000fe200048060ff */
        /* <DEDUP_REMOVED lines=8> */
[----:B------:R-:W-:Y:S01]  /*7dd0*/  FMUL R56, R78, R63 ;  /* 0x0000003f4e387220 */ /* 0x000fe20000400000 */
[----:B------:R-:W-:Y:S01]  /*7de0*/  F2FP.SATFINITE.E5M2.F32.PACK_AB_MERGE_C R4, R2, R0, R3 ;  /* 0x000000000204723e */ /* 0x000fe20004806003 */
[C---:B------:R-:W-:Y:S01]  /*7df0*/  FFMA R53, R81.reuse, R134, R53 ;  /* 0x0000008651357223 */ /* 0x040fe20000000035 */
[----:B------:R-:W-:Y:S01]  /*7e00*/  F2FP.SATFINITE.E5M2.F32.PACK_AB_MERGE_C R7, R26, R25, R7 ;  /* 0x000000191a07723e */ /* 0x000fe20004806007 */
[C---:B------:R-:W-:Y:S01]  /*7e10*/  FFMA R54, R81.reuse, R137, R54 ;  /* 0x0000008951367223 */ /* 0x040fe20000000036 */
[--C-:B------:R-:W-:Y:S02]  /*7e20*/  HADD2.F32 R84, -RZ, R163.reuse.H0_H0 ;  /* 0x200000a3ff547230 */ /* 0x100fe40000004100 */
[C---:B------:R-:W-:Y:S01]  /*7e30*/  FFMA R55, R81.reuse, R136, R55 ;  /* 0x0000008851377223 */ /* 0x040fe20000000037 */
[----:B------:R-:W-:Y:S01]  /*7e40*/  HADD2.F32 R85, -RZ, R163.H1_H1 ;  /* 0x300000a3ff557230 */ /* 0x000fe20000004100 */
[----:B------:R1:W-:Y:S01]  /*7e50*/  STS.128 [R204+0x6010], R4 ;  /* 0x00601004cc007388 */ /* 0x0003e20000000c00 */
[----:B------:R-:W-:Y:S01]  /*7e60*/  F2FP.SATFINITE.E5M2.F32.PACK_AB_MERGE_C R35, R36, R35, RZ ;  /* 0x000000232423723e */ /* 0x000fe200048060ff */
[C---:B------:R-:W-:Y:S01]  /*7e70*/  FFMA R56, R81.reuse, R139, R56 ;  /* 0x0000008b51387223 */ /* 0x040fe20000000038 */
[----:B------:R-:W-:Y:S01]  /*7e80*/  F2FP.SATFINITE.E5M2.F32.PACK_AB_MERGE_C R39, R40, R39, RZ ;  /* 0x000000272827723e */ /* 0x000fe200048060ff */
[C---:B------:R-:W-:Y:S01]  /*7e90*/  FFMA R57, R81.reuse, R82, R57 ;  /* 0x0000005251397223 */ /* 0x040fe20000000039 */
[----:B------:R-:W-:Y:S01]  /*7ea0*/  F2FP.SATFINITE.E5M2.F32.PACK_AB_MERGE_C R43, R44, R43, RZ ;  /* 0x0000002b2c2b723e */ /* 0x000fe200048060ff */
[C---:B------:R-:W-:Y:S01]  /*7eb0*/  FFMA R58, R81.reuse, R83, R58 ;  /* 0x00000053513a7223 */ /* 0x040fe2000000003a */
[C---:B------:R-:W-:Y:S01]  /*7ec0*/  FFMA R59, R81.reuse, R84, R59 ;  /* 0x00000054513b7223 */ /* 0x040fe2000000003b */
[----:B------:R-:W-:Y:S01]  /*7ed0*/  F2FP.SATFINITE.E5M2.F32.PACK_AB_MERGE_C R33, R34, R33, R35 ;  /* 0x000000212221723e */ /* 0x000fe20004806023 */
        /* <DEDUP_REMOVED lines=11> */
[----:B------:R-:W-:Y:S05]  /*7f90*/  F2FP.SATFINITE.E5M2.F32.PACK_AB_MERGE_C R51, R58, R57, R59 ;  /* 0x000000393a33723e */ /* 0x000fea000480603b */
        /* <DEDUP_REMOVED lines=9> */
[----:B------:R-:W-:Y:S02]  /*8030*/  UIADD3 UR8, UP0, UPT, UR52, 0x680, URZ ;  /* 0x0000068034087890 */ /* 0x000fe4000ff1e0ff */
[----:B------:R-:W-:Y:S02]  /*8040*/  UIADD3 UR5, UPT, UPT, UR41, 0x40, URZ ;  /* 0x0000004029057890 */ /* 0x000fe4000fffe0ff */
[----:B------:R-:W-:Y:S02]  /*8050*/  UIADD3 UR4, UPT, UPT, UR49, 0x6200, URZ ;  /* 0x0000620031047890 */ /* 0x000fe4000fffe0ff */
[----:B------:R-:W-:Y:S01]  /*8060*/  UIADD3.X UR9, UPT, UPT, URZ, UR53, URZ, UP0, !UPT ;  /* 0x00000035ff097290 */ /* 0x000fe200087fe4ff */
[----:B------:R-:W-:Y:S01]  /*8070*/  UMOV UR6, UR42 ;  /* 0x0000002a00067c82 */ /* 0x000fe20008000000 */
[----:B------:R-:W-:Y:S07]  /*8080*/  UMOV UR7, UR36 ;  /* 0x0000002400077c82 */ /* 0x000fee0008000000 */
[----:B------:R2:W-:Y:S01]  /*8090*/  UTMASTG.3D [UR4], [UR8] ;  /* 0x00000004080073b5 */ /* 0x0005e20008010000 */
[----:B------:R0:W-:Y:S01]  /*80a0*/  UTMACMDFLUSH ;  /* 0x00000000000079b7 */ /* 0x0001e20000000000 */
[----:B--2---:R-:W-:Y:S04]  /*80b0*/  DEPBAR.LE SB0, 0x1 ;  /* 0x000080400000791a */ /* 0x004fe80000000000 */
.L_x_105:
[----:B------:R-:W-:Y:S05]  /*80c0*/  BSYNC.RECONVERGENT B0 ;  /* 0x0000000000007941 */ /* 0x000fea0003800200 */
.L_x_104:
[----:B------:R-:W-:Y:S01]  /*80d0*/  BAR.SYNC.DEFER_BLOCKING 0x1, 0x80 ;  /* 0x0042000000007b1d */ /* 0x000fe20000010000 */
[----:B------:R-:W-:Y:S01]  /*80e0*/  ISETP.NE.AND P2, PT, R194, RZ, PT ;  /* 0x000000ffc200720c */ /* 0x000fe20003f45270 */
[----:B------:R-:W-:Y:S01]  /*80f0*/  IMAD.IADD R20, R75, 0x1, R147 ;  /* 0x000000014b147824 */ /* 0x000fe200078e0293 */
[----:B------:R-:W-:Y:S01]  /*8100*/  ISETP.NE.AND P0, PT, R195, 0x2, PT ;  /* 0x00000002c300780c */ /* 0x000fe20003f05270 */
[----:B------:R-:W-:Y:S01]  /*8110*/  IMAD.IADD R21, R77, 0x1, R170 ;  /* 0x000000014d157824 */ /* 0x000fe200078e02aa */
[----:B------:R-:W-:Y:S02]  /*8120*/  ISETP.NE.AND P1, PT, R76, 0x4, PT ;  /* 0x000000044c00780c */ /* 0x000fe40003f25270 */
[----:B------:R-:W-:Y:S02]  /*8130*/  SEL R3, RZ, 0x1, P0 ;  /* 0x00000001ff037807 */ /* 0x000fe40000000000 */
[----:B------:R-:W-:Y:S02]  /*8140*/  SEL R0, RZ, 0x1, P1 ;  /* 0x00000001ff007807 */ /* 0x000fe40000800000 */
[----:B------:R-:W-:Y:S02]  /*8150*/  LOP3.LUT R182, R182, R3, RZ, 0x3c, !PT ;  /* 0x00000003b6b67212 */ /* 0x000fe400078e3cff */
[----:B------:R-:W-:Y:S02]  /*8160*/  LOP3.LUT R183, R183, R0, RZ, 0x3c, !PT ;  /* 0x00000000b7b77212 */ /* 0x000fe400078e3cff */
[----:B------:R-:W-:Y:S02]  /*8170*/  @P2 R2UR UR36, R179 ;  /* 0x00000000b32422ca */ /* 0x000fe400000e0000 */
[----:B------:R-:W-:Y:S02]  /*8180*/  SEL R195, R195, RZ, P0 ;  /* 0x000000ffc3c37207 */ /* 0x000fe40000000000 */
[----:B------:R-:W-:Y:S01]  /*8190*/  SEL R76, R76, RZ, P1 ;  /* 0x000000ff4c4c7207 */ /* 0x000fe20000800000 */
[----:B------:R-:W-:Y:S10]  /*81a0*/  @P2 BRA `(.L_x_106) ;  /* 0xffffffc400bc2947 */ /* 0x000ff4000383ffff */
[----:B------:R-:W-:Y:S05]  /*81b0*/  EXIT ;  /* 0x000000000000794d */ /* 0x000fea0003800000 */
.L_x_19:
[----:B--2---:R2:W1:Y:S02]  /*81c0*/  SYNCS.PHASECHK.TRANS64.TRYWAIT P0, [R3+URZ+0xf0], R2 ;  /* 0x0000f002030075a7 */ /* 0x00446400080011ff */
[----:B-1----:R-:W-:Y:S05]  /*81d0*/  @!P0 NANOSLEEP.SYNCS 0x989680 ;  /* 0x009896800000895d */ /* 0x002fea0003900000 */
[----:B------:R-:W1:Y:S02]  /*81e0*/  @!P0 SYNCS.PHASECHK.TRANS64 P0, [R3+URZ+0xf0], R2 ;  /* 0x0000f002030085a7 */ /* 0x000e6400080010ff */
[----:B-1----:R-:W-:Y:S05]  /*81f0*/  @!P0 BRA `(.L_x_19) ;  /* 0xfffffffc00f08947 */ /* 0x002fea000383ffff */
[----:B------:R-:W-:Y:S05]  /*8200*/  BRA `(.L_x_107) ;  /* 0xffffff9000ec7947 */ /* 0x000fea000383ffff */
.L_x_22:
[----:B-1----:R-:W-:-:S07]  /*8210*/  MOV R2, UR33 ;  /* 0x0000002100027c02 */ /* 0x002fce0008000f00 */
.L_x_108:
[----:B-1----:R1:W2:Y:S02]  /*8220*/  SYNCS.PHASECHK.TRANS64.TRYWAIT P0, [R2+URZ+0x28], R5 ;  /* 0x00002805020075a7 */ /* 0x0022a400080011ff */
[----:B--2---:R-:W-:Y:S05]  /*8230*/  @!P0 NANOSLEEP.SYNCS 0x989680 ;  /* 0x009896800000895d */ /* 0x004fea0003900000 */
[----:B------:R-:W2:Y:S02]  /*8240*/  @!P0 SYNCS.PHASECHK.TRANS64 P0, [R2+URZ+0x28], R5 ;  /* 0x00002805020085a7 */ /* 0x000ea400080010ff */
[----:B--2---:R-:W-:Y:S05]  /*8250*/  @!P0 BRA `(.L_x_108) ;  /* 0xfffffffc00f08947 */ /* 0x004fea000383ffff */
[----:B------:R-:W-:Y:S05]  /*8260*/  BRA `(.L_x_21) ;  /* 0xffffff94003c7947 */ /* 0x000fea000383ffff */
.L_x_28:
[----:B-1----:R-:W-:-:S07]  /*8270*/  MOV R2, UR17 ;  /* 0x0000001100027c02 */ /* 0x002fce0008000f00 */
.L_x_109:
[----:B-1----:R1:W2:Y:S02]  /*8280*/  SYNCS.PHASECHK.TRANS64.TRYWAIT P0, [R2+URZ+0x28], R5 ;  /* 0x00002805020075a7 */ /* 0x0022a400080011ff */
[----:B--2---:R-:W-:Y:S05]  /*8290*/  @!P0 NANOSLEEP.SYNCS 0x989680 ;  /* 0x009896800000895d */ /* 0x004fea0003900000 */
[----:B------:R-:W2:Y:S02]  /*82a0*/  @!P0 SYNCS.PHASECHK.TRANS64 P0, [R2+URZ+0x28], R5 ;  /* 0x00002805020085a7 */ /* 0x000ea400080010ff */
[----:B--2---:R-:W-:Y:S05]  /*82b0*/  @!P0 BRA `(.L_x_109) ;  /* 0xfffffffc00f08947 */ /* 0x004fea000383ffff */
[----:B------:R-:W-:Y:S05]  /*82c0*/  BRA `(.L_x_27) ;  /* 0xffffff9400e07947 */ /* 0x000fea000383ffff */
.L_x_32:
[----:B-1----:R1:W2:Y:S02]  /*82d0*/  SYNCS.PHASECHK.TRANS64.TRYWAIT P0, [R2+URZ+0x80], R3 ;  /* 0x00008003020075a7 */ /* 0x0022a400080011ff */
[----:B--2---:R-:W-:Y:S05]  /*82e0*/  @!P0 NANOSLEEP.SYNCS 0x989680 ;  /* 0x009896800000895d */ /* 0x004fea0003900000 */
[----:B------:R-:W2:Y:S02]  /*82f0*/  @!P0 SYNCS.PHASECHK.TRANS64 P0, [R2+URZ+0x80], R3 ;  /* 0x00008003020085a7 */ /* 0x000ea400080010ff */
[----:B--2---:R-:W-:Y:S05]  /*8300*/  @!P0 BRA `(.L_x_32) ;  /* 0xfffffffc00f08947 */ /* 0x004fea000383ffff */
[----:B------:R-:W-:Y:S05]  /*8310*/  BRA `(.L_x_110) ;  /* 0xffffff98006c7947 */ /* 0x000fea000383ffff */
.L_x_36:
[----:B----4-:R-:W-:-:S07]  /*8320*/  MOV R0, UR5 ;  /* 0x0000000500007c02 */ /* 0x010fce0008000f00 */
.L_x_111:
[----:B-1----:R1:W2:Y:S02]  /*8330*/  SYNCS.PHASECHK.TRANS64.TRYWAIT P0, [R0+URZ], R3 ;  /* 0x00000003000075a7 */ /* 0x0022a400080011ff */
[----:B--2---:R-:W-:Y:S05]  /*8340*/  @!P0 NANOSLEEP.SYNCS 0x989680 ;  /* 0x009896800000895d */ /* 0x004fea0003900000 */
[----:B------:R-:W2:Y:S02]  /*8350*/  @!P0 SYNCS.PHASECHK.TRANS64 P0, [R0+URZ], R3 ;  /* 0x00000003000085a7 */ /* 0x000ea400080010ff */
[----:B--2---:R-:W-:Y:S05]  /*8360*/  @!P0 BRA `(.L_x_111) ;  /* 0xfffffffc00f08947 */ /* 0x004fea000383ffff */
[----:B------:R-:W-:Y:S05]  /*8370*/  BRA `(.L_x_112) ;  /* 0xffffff9c00dc7947 */ /* 0x000fea000383ffff */
.L_x_37:
[----:B----4-:R-:W-:-:S07]  /*8380*/  MOV R0, UR5 ;  /* 0x0000000500007c02 */ /* 0x010fce0008000f00 */
.L_x_113:
[----:B-1----:R1:W2:Y:S02]  /*8390*/  SYNCS.PHASECHK.TRANS64.TRYWAIT P0, [R0+URZ], R3 ;  /* 0x00000003000075a7 */ /* 0x0022a400080011ff */
[----:B--2---:R-:W-:Y:S05]  /*83a0*/  @!P0 NANOSLEEP.SYNCS 0x989680 ;  /* 0x009896800000895d */ /* 0x004fea0003900000 */
[----:B------:R-:W2:Y:S02]  /*83b0*/  @!P0 SYNCS.PHASECHK.TRANS64 P0, [R0+URZ], R3 ;  /* 0x00000003000085a7 */ /* 0x000ea400080010ff */
[----:B--2---:R-:W-:Y:S05]  /*83c0*/  @!P0 BRA `(.L_x_113) ;  /* 0xfffffffc00f08947 */ /* 0x004fea000383ffff */
[----:B------:R-:W-:Y:S05]  /*83d0*/  BRA `(.L_x_114) ;  /* 0xffffff9c00e87947 */ /* 0x000fea000383ffff */
.L_x_38:
[----:B----4-:R-:W-:-:S07]  /*83e0*/  MOV R0, UR5 ;  /* 0x0000000500007c02 */ /* 0x010fce0008000f00 */
.L_x_115:
[----:B-1----:R1:W2:Y:S02]  /*83f0*/  SYNCS.PHASECHK.TRANS64.TRYWAIT P0, [R0+URZ], R3 ;  /* 0x00000003000075a7 */ /* 0x0022a400080011ff */
[----:B--2---:R-:W-:Y:S05]  /*8400*/  @!P0 NANOSLEEP.SYNCS 0x989680 ;  /* 0x009896800000895d */ /* 0x004fea0003900000 */
[----:B------:R-:W2:Y:S02]  /*8410*/  @!P0 SYNCS.PHASECHK.TRANS64 P0, [R0+URZ], R3 ;  /* 0x00000003000085a7 */ /* 0x000ea400080010ff */
[----:B--2---:R-:W-:Y:S05]  /*8420*/  @!P0 BRA `(.L_x_115) ;  /* 0xfffffffc00f08947 */ /* 0x004fea000383ffff */
[----:B------:R-:W-:Y:S05]  /*8430*/  BRA `(.L_x_116) ;  /* 0xffffff9c00f47947 */ /* 0x000fea000383ffff */
.L_x_39:
[----:B----4-:R-:W-:-:S07]  /*8440*/  MOV R0, UR5 ;  /* 0x0000000500007c02 */ /* 0x010fce0008000f00 */
.L_x_117:
[----:B-1----:R1:W2:Y:S02]  /*8450*/  SYNCS.PHASECHK.TRANS64.TRYWAIT P0, [R0+URZ], R3 ;  /* 0x00000003000075a7 */ /* 0x0022a400080011ff */
[----:B--2---:R-:W-:Y:S05]  /*8460*/  @!P0 NANOSLEEP.SYNCS 0x989680 ;  /* 0x009896800000895d */ /* 0x004fea0003900000 */
[----:B------:R-:W2:Y:S02]  /*8470*/  @!P0 SYNCS.PHASECHK.TRANS64 P0, [R0+URZ], R3 ;  /* 0x00000003000085a7 */ /* 0x000ea400080010ff */
[----:B--2---:R-:W-:Y:S05]  /*8480*/  @!P0 BRA `(.L_x_117) ;  /* 0xfffffffc00f08947 */ /* 0x004fea000383ffff */
[----:B------:R-:W-:Y:S05]  /*8490*/  BRA `(.L_x_118) ;  /* 0xffffffa000007947 */ /* 0x000fea000383ffff */
.L_x_42:
[----:B-1----:R1:W2:Y:S02]  /*84a0*/  SYNCS.PHASECHK.TRANS64.TRYWAIT P0, [R0+URZ+0xe0], R5 ;  /* 0x0000e005000075a7 */ /* 0x0022a400080011ff */
[----:B--2---:R-:W-:Y:S05]  /*84b0*/  @!P0 NANOSLEEP.SYNCS 0x989680 ;  /* 0x009896800000895d */ /* 0x004fea0003900000 */
[----:B------:R-:W2:Y:S02]  /*84c0*/  @!P0 SYNCS.PHASECHK.TRANS64 P0, [R0+URZ+0xe0], R5 ;  /* 0x0000e005000085a7 */ /* 0x000ea400080010ff */
[----:B--2---:R-:W-:Y:S05]  /*84d0*/  @!P0 BRA `(.L_x_42) ;  /* 0xfffffffc00f08947 */ /* 0x004fea000383ffff */
[----:B------:R-:W-:Y:S05]  /*84e0*/  BRA `(.L_x_119) ;  /* 0xffffffa0005c7947 */ /* 0x000fea000383ffff */
.L_x_43:
[----:B------:R-:W-:-:S07]  /*84f0*/  MOV R0, UR5 ;  /* 0x0000000500007c02 */ /* 0x000fce0008000f00 */
.L_x_120:
[----:B-1----:R1:W2:Y:S02]  /*8500*/  SYNCS.PHASECHK.TRANS64.TRYWAIT P0, [R0+URZ+0x90], R5 ;  /* 0x00009005000075a7 */ /* 0x0022a400080011ff */
[----:B--2---:R-:W-:Y:S05]  /*8510*/  @!P0 NANOSLEEP.SYNCS 0x989680 ;  /* 0x009896800000895d */ /* 0x004fea0003900000 */
[----:B------:R-:W2:Y:S02]  /*8520*/  @!P0 SYNCS.PHASECHK.TRANS64 P0, [R0+URZ+0x90], R5 ;  /* 0x00009005000085a7 */ /* 0x000ea400080010ff */
[----:B--2---:R-:W-:Y:S05]  /*8530*/  @!P0 BRA `(.L_x_120) ;  /* 0xfffffffc00f08947 */ /* 0x004fea000383ffff */
[----:B------:R-:W-:Y:S05]  /*8540*/  BRA `(.L_x_121) ;  /* 0xffffffa0006c7947 */ /* 0x000fea000383ffff */
.L_x_44:
[----:B-1----:R1:W2:Y:S02]  /*8550*/  SYNCS.PHASECHK.TRANS64.TRYWAIT P1, [R0+URZ+0x80], R5 ;  /* 0x00008005000075a7 */ /* 0x0022a400080211ff */
[----:B--2---:R-:W-:Y:S05]  /*8560*/  @!P1 NANOSLEEP.SYNCS 0x989680 ;  /* 0x009896800000995d */ /* 0x004fea0003900000 */
[----:B------:R-:W2:Y:S02]  /*8570*/  @!P1 SYNCS.PHASECHK.TRANS64 P1, [R0+URZ+0x80], R5 ;  /* 0x00008005000095a7 */ /* 0x000ea400080210ff */
[----:B--2---:R-:W-:Y:S05]  /*8580*/  @!P1 BRA `(.L_x_44) ;  /* 0xfffffffc00f09947 */ /* 0x004fea000383ffff */
[----:B------:R-:W-:Y:S05]  /*8590*/  BRA `(.L_x_122) ;  /* 0xffffffa0009c7947 */ /* 0x000fea000383ffff */
.L_x_47:
[----:B------:R-:W-:-:S07]  /*85a0*/  MOV R0, UR5 ;  /* 0x0000000500007c02 */ /* 0x000fce0008000f00 */
.L_x_123:
[----:B-1----:R1:W2:Y:S02]  /*85b0*/  SYNCS.PHASECHK.TRANS64.TRYWAIT P0, [R0+URZ+0x90], R3 ;  /* 0x00009003000075a7 */ /* 0x0022a400080011ff */
[----:B--2---:R-:W-:Y:S05]  /*85c0*/  @!P0 NANOSLEEP.SYNCS 0x989680 ;  /* 0x009896800000895d */ /* 0x004fea0003900000 */
[----:B------:R-:W2:Y:S02]  /*85d0*/  @!P0 SYNCS.PHASECHK.TRANS64 P0, [R0+URZ+0x90], R3 ;  /* 0x00009003000085a7 */ /* 0x000ea400080010ff */
[----:B--2---:R-:W-:Y:S05]  /*85e0*/  @!P0 BRA `(.L_x_123) ;  /* 0xfffffffc00f08947 */ /* 0x004fea000383ffff */
[----:B------:R-:W-:Y:S05]  /*85f0*/  BRA `(.L_x_46) ;  /* 0xffffffa000f07947 */ /* 0x000fea000383ffff */
.L_x_54:
[----:B-1----:R1:W2:Y:S02]  /*8600*/  SYNCS.PHASECHK.TRANS64.TRYWAIT P1, [R0+URZ+0x80], R5 ;  /* 0x00008005000075a7 */ /* 0x0022a400080211ff */
[----:B--2---:R-:W-:Y:S05]  /*8610*/  @!P1 NANOSLEEP.SYNCS 0x989680 ;  /* 0x009896800000995d */ /* 0x004fea0003900000 */
[----:B------:R-:W2:Y:S02]  /*8620*/  @!P1 SYNCS.PHASECHK.TRANS64 P1, [R0+URZ+0x80], R5 ;  /* 0x00008005000095a7 */ /* 0x000ea400080210ff */
[----:B--2---:R-:W-:Y:S05]  /*8630*/  @!P1 BRA `(.L_x_54) ;  /* 0xfffffffc00f09947 */ /* 0x004fea000383ffff */
[----:B------:R-:W-:Y:S05]  /*8640*/  BRA `(.L_x_124) ;  /* 0xffffffa800507947 */ /* 0x000fea000383ffff */
.L_x_55:
[----:B------:R-:W-:-:S07]  /*8650*/  MOV R3, UR8 ;  /* 0x0000000800037c02 */ /* 0x000fce0008000f00 */
.L_x_125:
[----:B-1----:R1:W2:Y:S02]  /*8660*/  SYNCS.PHASECHK.TRANS64.TRYWAIT P0, [R3+URZ+0xc0], R0 ;  /* 0x0000c000030075a7 */ /* 0x0022a400080011ff */
[----:B--2---:R-:W-:Y:S05]  /*8670*/  @!P0 NANOSLEEP.SYNCS 0x989680 ;  /* 0x009896800000895d */ /* 0x004fea0003900000 */
[----:B------:R-:W2:Y:S02]  /*8680*/  @!P0 SYNCS.PHASECHK.TRANS64 P0, [R3+URZ+0xc0], R0 ;  /* 0x0000c000030085a7 */ /* 0x000ea400080010ff */
[----:B--2---:R-:W-:Y:S05]  /*8690*/  @!P0 BRA `(.L_x_125) ;  /* 0xfffffffc00f08947 */ /* 0x004fea000383ffff */
[----:B------:R-:W-:Y:S05]  /*86a0*/  BRA `(.L_x_126) ;  /* 0xffffffa800887947 */ /* 0x000fea000383ffff */
.L_x_58:
[----:B------:R-:W-:Y:S07]  /*86b0*/  MOV R0, UR7 ;  /* 0x0000000700007c02 */ /* 0x000fee0008000f00 */
.L_x_127:
[----:B-1----:R1:W2:Y:S02]  /*86c0*/  SYNCS.PHASECHK.TRANS64.TRYWAIT P0, [R0+URZ], R3 ;  /* 0x00000003000075a7 */ /* 0x0022a400080011ff */
[----:B--2---:R-:W-:Y:S05]  /*86d0*/  @!P0 NANOSLEEP.SYNCS 0x989680 ;  /* 0x009896800000895d */ /* 0x004fea0003900000 */
[----:B------:R-:W2:Y:S02]  /*86e0*/  @!P0 SYNCS.PHASECHK.TRANS64 P0, [R0+URZ], R3 ;  /* 0x00000003000085a7 */ /* 0x000ea400080010ff */
[----:B--2---:R-:W-:Y:S05]  /*86f0*/  @!P0 BRA `(.L_x_127) ;  /* 0xfffffffc00f08947 */ /* 0x004fea000383ffff */
[----:B------:R-:W-:Y:S05]  /*8700*/  BRA `(.L_x_57) ;  /* 0xffffffa800a47947 */ /* 0x000fea000383ffff */
.L_x_61:
[----:B------:R-:W-:-:S07]  /*8710*/  MOV R0, UR5 ;  /* 0x0000000500007c02 */ /* 0x000fce0008000f00 */
.L_x_128:
[----:B--2---:R2:W3:Y:S02]  /*8720*/  SYNCS.PHASECHK.TRANS64.TRYWAIT P0, [R0+URZ], R3 ;  /* 0x00000003000075a7 */ /* 0x0044e400080011ff */
[----:B---3--:R-:W-:Y:S05]  /*8730*/  @!P0 NANOSLEEP.SYNCS 0x989680 ;  /* 0x009896800000895d */ /* 0x008fea0003900000 */
[----:B------:R-:W3:Y:S02]  /*8740*/  @!P0 SYNCS.PHASECHK.TRANS64 P0, [R0+URZ], R3 ;  /* 0x00000003000085a7 */ /* 0x000ee400080010ff */
[----:B---3--:R-:W-:Y:S05]  /*8750*/  @!P0 BRA `(.L_x_128) ;  /* 0xfffffffc00f08947 */ /* 0x008fea000383ffff */
[----:B------:R-:W-:Y:S05]  /*8760*/  BRA `(.L_x_129) ;  /* 0xffffffac00587947 */ /* 0x000fea000383ffff */
.L_x_62:
[----:B------:R-:W-:-:S07]  /*8770*/  MOV R0, UR5 ;  /* 0x0000000500007c02 */ /* 0x000fce0008000f00 */
.L_x_130:
[----:B-1----:R1:W2:Y:S02]  /*8780*/  SYNCS.PHASECHK.TRANS64.TRYWAIT P0, [R0+URZ], R3 ;  /* 0x00000003000075a7 */ /* 0x0022a400080011ff */
[----:B--2---:R-:W-:Y:S05]  /*8790*/  @!P0 NANOSLEEP.SYNCS 0x989680 ;  /* 0x009896800000895d */ /* 0x004fea0003900000 */
[----:B------:R-:W2:Y:S02]  /*87a0*/  @!P0 SYNCS.PHASECHK.TRANS64 P0, [R0+URZ], R3 ;  /* 0x00000003000085a7 */ /* 0x000ea400080010ff */
[----:B--2---:R-:W-:Y:S05]  /*87b0*/  @!P0 BRA `(.L_x_130) ;  /* 0xfffffffc00f08947 */ /* 0x004fea000383ffff */
[----:B------:R-:W-:Y:S05]  /*87c0*/  BRA `(.L_x_131) ;  /* 0xffffffac00647947 */ /* 0x000fea000383ffff */
.L_x_63:
[----:B------:R-:W-:-:S07]  /*87d0*/  MOV R0, UR5 ;  /* 0x0000000500007c02 */ /* 0x000fce0008000f00 */
.L_x_132:
[----:B-1----:R1:W2:Y:S02]  /*87e0*/  SYNCS.PHASECHK.TRANS64.TRYWAIT P0, [R0+URZ], R3 ;  /* 0x00000003000075a7 */ /* 0x0022a400080011ff */
[----:B--2---:R-:W-:Y:S05]  /*87f0*/  @!P0 NANOSLEEP.SYNCS 0x989680 ;  /* 0x009896800000895d */ /* 0x004fea0003900000 */
[----:B------:R-:W2:Y:S02]  /*8800*/  @!P0 SYNCS.PHASECHK.TRANS64 P0, [R0+URZ], R3 ;  /* 0x00000003000085a7 */ /* 0x000ea400080010ff */
[----:B--2---:R-:W-:Y:S05]  /*8810*/  @!P0 BRA `(.L_x_132) ;  /* 0xfffffffc00f08947 */ /* 0x004fea000383ffff */
[----:B------:R-:W-:Y:S05]  /*8820*/  BRA `(.L_x_133) ;  /* 0xffffffac00707947 */ /* 0x000fea000383ffff */
.L_x_64:
[----:B------:R-:W-:-:S07]  /*8830*/  MOV R0, UR7 ;  /* 0x0000000700007c02 */ /* 0x000fce0008000f00 */
.L_x_134:
[----:B-1----:R1:W2:Y:S02]  /*8840*/  SYNCS.PHASECHK.TRANS64.TRYWAIT P0, [R0+URZ], R3 ;  /* 0x00000003000075a7 */ /* 0x0022a400080011ff */
[----:B--2---:R-:W-:Y:S05]  /*8850*/  @!P0 NANOSLEEP.SYNCS 0x989680 ;  /* 0x009896800000895d */ /* 0x004fea0003900000 */
[----:B------:R-:W2:Y:S02]  /*8860*/  @!P0 SYNCS.PHASECHK.TRANS64 P0, [R0+URZ], R3 ;  /* 0x00000003000085a7 */ /* 0x000ea400080010ff */
[----:B--2---:R-:W-:Y:S05]  /*8870*/  @!P0 BRA `(.L_x_134) ;  /* 0xfffffffc00f08947 */ /* 0x004fea000383ffff */
[----:B------:R-:W-:Y:S05]  /*8880*/  BRA `(.L_x_135) ;  /* 0xffffffac007c7947 */ /* 0x000fea000383ffff */
.L_x_69:
[----:B--2---:R2:W3:Y:S02]  /*8890*/  SYNCS.PHASECHK.TRANS64.TRYWAIT P0, [R0+URZ+0x80], R3 ;  /* 0x00008003000075a7 */ /* 0x0044e400080011ff */
[----:B---3--:R-:W-:Y:S05]  /*88a0*/  @!P0 NANOSLEEP.SYNCS 0x989680 ;  /* 0x009896800000895d */ /* 0x008fea0003900000 */
[----:B------:R-:W3:Y:S02]  /*88b0*/  @!P0 SYNCS.PHASECHK.TRANS64 P0, [R0+URZ+0x80], R3 ;  /* 0x00008003000085a7 */ /* 0x000ee400080010ff */
[----:B---3--:R-:W-:Y:S05]  /*88c0*/  @!P0 BRA `(.L_x_69) ;  /* 0xfffffffc00f08947 */ /* 0x008fea000383ffff */
[----:B------:R-:W-:Y:S05]  /*88d0*/  BRA `(.L_x_136) ;  /* 0xffffffb000807947 */ /* 0x000fea000383ffff */
.L_x_72:
[----:B------:R-:W-:Y:S07]  /*88e0*/  MOV R0, UR7 ;  /* 0x0000000700007c02 */ /* 0x000fee0008000f00 */
.L_x_137:
[----:B--2---:R2:W3:Y:S02]  /*88f0*/  SYNCS.PHASECHK.TRANS64.TRYWAIT P0, [R0+URZ+0x78], R3 ;  /* 0x00007803000075a7 */ /* 0x0044e400080011ff */
[----:B---3--:R-:W-:Y:S05]  /*8900*/  @!P0 NANOSLEEP.SYNCS 0x989680 ;  /* 0x009896800000895d */ /* 0x008fea0003900000 */
[----:B------:R-:W3:Y:S02]  /*8910*/  @!P0 SYNCS.PHASECHK.TRANS64 P0, [R0+URZ+0x78], R3 ;  /* 0x00007803000085a7 */ /* 0x000ee400080010ff */
[----:B---3--:R-:W-:Y:S05]  /*8920*/  @!P0 BRA `(.L_x_137) ;  /* 0xfffffffc00f08947 */ /* 0x008fea000383ffff */
[----:B------:R-:W-:Y:S05]  /*8930*/  BRA `(.L_x_71) ;  /* 0xffffffb400607947 */ /* 0x000fea000383ffff */
.L_x_75:
[----:B--2---:R-:W-:Y:S07]  /*8940*/  MOV R3, UR7 ;  /* 0x0000000700037c02 */ /* 0x004fee0008000f00 */
.L_x_138:
[----:B-1----:R1:W2:Y:S02]  /*8950*/  SYNCS.PHASECHK.TRANS64.TRYWAIT P0, [R3+URZ+0x60], R12 ;  /* 0x0000600c030075a7 */ /* 0x0022a400080011ff */
[----:B--2---:R-:W-:Y:S05]  /*8960*/  @!P0 NANOSLEEP.SYNCS 0x989680 ;  /* 0x009896800000895d */ /* 0x004fea0003900000 */
[----:B------:R-:W2:Y:S02]  /*8970*/  @!P0 SYNCS.PHASECHK.TRANS64 P0, [R3+URZ+0x60], R12 ;  /* 0x0000600c030085a7 */ /* 0x000ea400080010ff */
[----:B--2---:R-:W-:Y:S05]  /*8980*/  @!P0 BRA `(.L_x_138) ;  /* 0xfffffffc00f08947 */ /* 0x004fea000383ffff */
[----:B------:R-:W-:Y:S05]  /*8990*/  BRA `(.L_x_139) ;  /* 0xffffffb400d87947 */ /* 0x000fea000383ffff */
.L_x_76:
[----:B------:R-:W-:Y:S07]  /*89a0*/  MOV R3, UR7 ;  /* 0x0000000700037c02 */ /* 0x000fee0008000f00 */
.L_x_140:
[----:B-1----:R1:W2:Y:S02]  /*89b0*/  SYNCS.PHASECHK.TRANS64.TRYWAIT P0, [R3+URZ+0x68], R12 ;  /* 0x0000680c030075a7 */ /* 0x0022a400080011ff */
[----:B--2---:R-:W-:Y:S05]  /*89c0*/  @!P0 NANOSLEEP.SYNCS 0x989680 ;  /* 0x009896800000895d */ /* 0x004fea0003900000 */
[----:B------:R-:W2:Y:S02]  /*89d0*/  @!P0 SYNCS.PHASECHK.TRANS64 P0, [R3+URZ+0x68], R12 ;  /* 0x0000680c030085a7 */ /* 0x000ea400080010ff */
[----:B--2---:R-:W-:Y:S05]  /*89e0*/  @!P0 BRA `(.L_x_140) ;  /* 0xfffffffc00f08947 */ /* 0x004fea000383ffff */
[----:B------:R-:W-:Y:S05]  /*89f0*/  BRA `(.L_x_141) ;  /* 0xffffffb800587947 */ /* 0x000fea000383ffff */
.L_x_78:
[----:B------:R-:W-:-:S07]  /*8a00*/  MOV R0, UR7 ;  /* 0x0000000700007c02 */ /* 0x000fce0008000f00 */
.L_x_142:
[----:B-1----:R1:W3:Y:S02]  /*8a10*/  SYNCS.PHASECHK.TRANS64.TRYWAIT P0, [R0+URZ+0x60], R3 ;  /* 0x00006003000075a7 */ /* 0x0022e400080011ff */
[----:B---3--:R-:W-:Y:S05]  /*8a20*/  @!P0 NANOSLEEP.SYNCS 0x989680 ;  /* 0x009896800000895d */ /* 0x008fea0003900000 */
[----:B------:R-:W3:Y:S02]  /*8a30*/  @!P0 SYNCS.PHASECHK.TRANS64 P0, [R0+URZ+0x60], R3 ;  /* 0x00006003000085a7 */ /* 0x000ee400080010ff */
[----:B---3--:R-:W-:Y:S05]  /*8a40*/  @!P0 BRA `(.L_x_142) ;  /* 0xfffffffc00f08947 */ /* 0x008fea000383ffff */
[----:B------:R-:W-:Y:S05]  /*8a50*/  BRA `(.L_x_143) ;  /* 0xffffffb800c87947 */ /* 0x000fea000383ffff */
.L_x_80:
[----:B--2---:R2:W4:Y:S02]  /*8a60*/  SYNCS.PHASECHK.TRANS64.TRYWAIT P0, [R0+URZ+0x80], R3 ;  /* 0x00008003000075a7 */ /* 0x00452400080011ff */
[----:B----4-:R-:W-:Y:S05]  /*8a70*/  @!P0 NANOSLEEP.SYNCS 0x989680 ;  /* 0x009896800000895d */ /* 0x010fea0003900000 */
[----:B------:R-:W4:Y:S02]  /*8a80*/  @!P0 SYNCS.PHASECHK.TRANS64 P0, [R0+URZ+0x80], R3 ;  /* 0x00008003000085a7 */ /* 0x000f2400080010ff */
[----:B----4-:R-:W-:Y:S05]  /*8a90*/  @!P0 BRA `(.L_x_80) ;  /* 0xfffffffc00f08947 */ /* 0x010fea000383ffff */
[----:B------:R-:W-:Y:S05]  /*8aa0*/  BRA `(.L_x_144) ;  /* 0xffffffbc00907947 */ /* 0x000fea000383ffff */
.L_x_91:
[----:B-1----:R1:W3:Y:S02]  /*8ab0*/  SYNCS.PHASECHK.TRANS64.TRYWAIT P1, [R3+URZ+0x50], R0 ;  /* 0x00005000030075a7 */ /* 0x0022e400080211ff */
[----:B---3--:R-:W-:Y:S05]  /*8ac0*/  @!P1 NANOSLEEP.SYNCS 0x989680 ;  /* 0x009896800000995d */ /* 0x008fea0003900000 */
[----:B------:R-:W3:Y:S02]  /*8ad0*/  @!P1 SYNCS.PHASECHK.TRANS64 P1, [R3+URZ+0x50], R0 ;  /* 0x00005000030095a7 */ /* 0x000ee400080210ff */
[----:B---3--:R-:W-:Y:S05]  /*8ae0*/  @!P1 BRA `(.L_x_91) ;  /* 0xfffffffc00f09947 */ /* 0x008fea000383ffff */
[----:B------:R-:W-:Y:S05]  /*8af0*/  BRA `(.L_x_90) ;  /* 0xffffffc800b47947 */ /* 0x000fea000383ffff */
.L_x_93:
[----:B-1----:R1:W4:Y:S02]  /*8b00*/  SYNCS.PHASECHK.TRANS64.TRYWAIT P0, [R207+URZ+0xa0], R2 ;  /* 0x0000a002cf0075a7 */ /* 0x00232400080011ff */
[----:B----4-:R-:W-:Y:S05]  /*8b10*/  @!P0 NANOSLEEP.SYNCS 0x989680 ;  /* 0x009896800000895d */ /* 0x010fea0003900000 */
[----:B------:R-:W4:Y:S02]  /*8b20*/  @!P0 SYNCS.PHASECHK.TRANS64 P0, [R207+URZ+0xa0], R2 ;  /* 0x0000a002cf0085a7 */ /* 0x000f2400080010ff */
[----:B----4-:R-:W-:Y:S05]  /*8b30*/  @!P0 BRA `(.L_x_93) ;  /* 0xfffffffc00f08947 */ /* 0x010fea000383ffff */
[----:B------:R-:W-:Y:S05]  /*8b40*/  BRA `(.L_x_92) ;  /* 0xffffffcc00107947 */ /* 0x000fea000383ffff */
.L_x_102:
[----:B--2---:R2:W3:Y:S02]  /*8b50*/  SYNCS.PHASECHK.TRANS64.TRYWAIT P0, [R210+URZ+0x50], R3 ;  /* 0x00005003d20075a7 */ /* 0x0044e400080011ff */
[----:B---3--:R-:W-:Y:S05]  /*8b60*/  @!P0 NANOSLEEP.SYNCS 0x989680 ;  /* 0x009896800000895d */ /* 0x008fea0003900000 */
[----:B------:R-:W3:Y:S02]  /*8b70*/  @!P0 SYNCS.PHASECHK.TRANS64 P0, [R210+URZ+0x50], R3 ;  /* 0x00005003d20085a7 */ /* 0x000ee400080010ff */
[----:B---3--:R-:W-:Y:S05]  /*8b80*/  @!P0 BRA `(.L_x_102) ;  /* 0xfffffffc00f08947 */ /* 0x008fea000383ffff */
[----:B------:R-:W-:Y:S05]  /*8b90*/  BRA `(.L_x_101) ;  /* 0xffffffe0001c7947 */ /* 0x000fea000383ffff */
        .weak           $__internal_0_$__cuda_sm10x_tcgen05_guardrail_trap_col_being_dealloced_not_returned_by_alloc
        .type           $__internal_0_$__cuda_sm10x_tcgen05_guardrail_trap_col_being_dealloced_not_returned_by_alloc,@function
        .size           $__internal_0_$__cuda_sm10x_tcgen05_guardrail_trap_col_being_dealloced_not_returned_by_alloc,($__internal_1_$__cuda_sm10x_tcgen05_guardrail_trap_phase_invalid_during_alloc - $__internal_0_$__cuda_sm10x_tcgen05_guardrail_trap_col_being_dealloced_not_returned_by_alloc)
$__internal_0_$__cuda_sm10x_tcgen05_guardrail_trap_col_being_dealloced_not_returned_by_alloc:
[----:B------:R-:W-:Y:S05]  /*8ba0*/  BPT.TRAP 0x1 ;  /* 0x000000040000795c */ /* 0x000fea0000300000 */
[----:B------:R-:W-:-:S04]  /*8bb0*/  HFMA2 R3, -RZ, RZ, 0, 0 ;  /* 0x00000000ff037431 */ /* 0x000fc800000001ff */
[----:B------:R-:W-:Y:S05]  /*8bc0*/  RET.REL.NODEC R2 `(_ZN7cutlass13device_kernelINS_4gemm6kernel13GemmUniversalIN4cute5tupleIJiiiiEEENS1_10collective13CollectiveMmaINS1_35MainloopSm100TmaUmmaWarpSpecializedILi5ELi2ELi4ENS5_IJNS4_1CILi1EEESB_SB_EEEEENS5_IJNSA_ILi128EEESE_NSA_ILi64EEEEEENS_12float_e5m2_tENS5_IJlSB_lEEESH_SI_NS4_8TiledMMAINS4_8MMA_AtomIJNS4_10MMA_TraitsINS4_19SM100_MMA_F8F6F4_SSEJSH_SH_fSE_SE_NS4_17integral_constantINS4_4UMMA5MajorELSP_0EEESQ_NSN_INSO_7ScaleInELSR_0EEESS_EEEEEENS4_6LayoutISC_NS5_IJNSA_ILi0EEESW_SW_EEEEENS5_IJNS4_10UnderscoreESZ_SZ_EEEEENS4_13SM90_TMA_LOADENS4_14ComposedLayoutINS4_7SwizzleILi2ELi4ELi3EEENS4_18smem_ptr_flag_bitsILi8EEENSV_INS5_IJNSA_ILi8EEESF_EEENS5_IJSF_SB_EEEEEEEvNS4_8identityES12_S1C_vS1D_EENS_8epilogue10collective18CollectiveEpilogueINS1F_23Sm100TmaWarpSpecializedILi2ELi2ELi64ELb0ELb0EEEJSG_NS5_IJNSV_ISE_SB_EENSV_ISF_SB_EEEEESH_SI_SH_SI_NS1F_6fusion15FusionCallbacksIS1J_NS1N_17LinearCombinationISH_fSH_fLNS_15FloatRoundStyleE2EEESG_S1M_JEEENS4_5SM1004TMEM4LOAD26SM100_TMEM_LOAD_32dp32b64xES12_S1C_NS4_39AutoVectorizingCopyWithAssumedAlignmentILi128EEENS4_14SM90_TMA_STOREES1C_S1Y_S1Y_EEEvvEEEEvNT_6ParamsE) ;  /* 0xffffff74020c7950 */ /* 0x000fea0003c3ffff */
        .weak           $__internal_1_$__cuda_sm10x_tcgen05_guardrail_trap_phase_invalid_during_alloc
        .type           $__internal_1_$__cuda_sm10x_tcgen05_guardrail_trap_phase_invalid_during_alloc,@function
        .size           $__internal_1_$__cuda_sm10x_tcgen05_guardrail_trap_phase_invalid_during_alloc,($__internal_2_$__cuda_sm10x_tcgen05_guardrail_trap_unallocated_columns_being_dealloced - $__internal_1_$__cuda_sm10x_tcgen05_guardrail_trap_phase_invalid_during_alloc)
$__internal_1_$__cuda_sm10x_tcgen05_guardrail_trap_phase_invalid_during_alloc:
[----:B------:R-:W-:Y:S05]  /*8bd0*/  BPT.TRAP 0x1 ;  /* 0x000000040000795c */ /* 0x000fea0000300000 */
[----:B------:R-:W-:-:S04]  /*8be0*/  MOV R3, 0x0 ;  /* 0x0000000000037802 */ /* 0x000fc80000000f00 */
[----:B------:R-:W-:Y:S05]  /*8bf0*/  RET.REL.NODEC R2 `(_ZN7cutlass13device_kernelINS_4gemm6kernel13GemmUniversalIN4cute5tupleIJiiiiEEENS1_10collective13CollectiveMmaINS1_35MainloopSm100TmaUmmaWarpSpecializedILi5ELi2ELi4ENS5_IJNS4_1CILi1EEESB_SB_EEEEENS5_IJNSA_ILi128EEESE_NSA_ILi64EEEEEENS_12float_e5m2_tENS5_IJlSB_lEEESH_SI_NS4_8TiledMMAINS4_8MMA_AtomIJNS4_10MMA_TraitsINS4_19SM100_MMA_F8F6F4_SSEJSH_SH_fSE_SE_NS4_17integral_constantINS4_4UMMA5MajorELSP_0EEESQ_NSN_INSO_7ScaleInELSR_0EEESS_EEEEEENS4_6LayoutISC_NS5_IJNSA_ILi0EEESW_SW_EEEEENS5_IJNS4_10UnderscoreESZ_SZ_EEEEENS4_13SM90_TMA_LOADENS4_14ComposedLayoutINS4_7SwizzleILi2ELi4ELi3EEENS4_18smem_ptr_flag_bitsILi8EEENSV_INS5_IJNSA_ILi8EEESF_EEENS5_IJSF_SB_EEEEEEEvNS4_8identityES12_S1C_vS1D_EENS_8epilogue10collective18CollectiveEpilogueINS1F_23Sm100TmaWarpSpecializedILi2ELi2ELi64ELb0ELb0EEEJSG_NS5_IJNSV_ISE_SB_EENSV_ISF_SB_EEEEESH_SI_SH_SI_NS1F_6fusion15FusionCallbacksIS1J_NS1N_17LinearCombinationISH_fSH_fLNS_15FloatRoundStyleE2EEESG_S1M_JEEENS4_5SM1004TMEM4LOAD26SM100_TMEM_LOAD_32dp32b64xES12_S1C_NS4_39AutoVectorizingCopyWithAssumedAlignmentILi128EEENS4_14SM90_TMA_STOREES1C_S1Y_S1Y_EEEvvEEEEvNT_6ParamsE) ;  /* 0xffffff7402007950 */ /* 0x000fea0003c3ffff */
        .weak           $__internal_2_$__cuda_sm10x_tcgen05_guardrail_trap_unallocated_columns_being_dealloced
        .type           $__internal_2_$__cuda_sm10x_tcgen05_guardrail_trap_unallocated_columns_being_dealloced,@function
        .size           $__internal_2_$__cuda_sm10x_tcgen05_guardrail_trap_unallocated_columns_being_dealloced,(.L_x_146 - $__internal_2_$__cuda_sm10x_tcgen05_guardrail_trap_unallocated_columns_being_dealloced)
$__internal_2_$__cuda_sm10x_tcgen05_guardrail_trap_unallocated_columns_being_dealloced:
[----:B------:R-:W-:Y:S05]  /*8c00*/  BPT.TRAP 0x1 ;  /* 0x000000040000795c */ /* 0x000fea0000300000 */
[----:B------:R-:W-:-:S04]  /*8c10*/  HFMA2 R3, -RZ, RZ, 0, 0 ;  /* 0x00000000ff037431 */ /* 0x000fc800000001ff */
[----:B------:R-:W-:Y:S05]  /*8c20*/  RET.REL.NODEC R2 `(_ZN7cutlass13device_kernelINS_4gemm6kernel13GemmUniversalIN4cute5tupleIJiiiiEEENS1_10collective13CollectiveMmaINS1_35MainloopSm100TmaUmmaWarpSpecializedILi5ELi2ELi4ENS5_IJNS4_1CILi1EEESB_SB_EEEEENS5_IJNSA_ILi128EEESE_NSA_ILi64EEEEEENS_12float_e5m2_tENS5_IJlSB_lEEESH_SI_NS4_8TiledMMAINS4_8MMA_AtomIJNS4_10MMA_TraitsINS4_19SM100_MMA_F8F6F4_SSEJSH_SH_fSE_SE_NS4_17integral_constantINS4_4UMMA5MajorELSP_0EEESQ_NSN_INSO_7ScaleInELSR_0EEESS_EEEEEENS4_6LayoutISC_NS5_IJNSA_ILi0EEESW_SW_EEEEENS5_IJNS4_10UnderscoreESZ_SZ_EEEEENS4_13SM90_TMA_LOADENS4_14ComposedLayoutINS4_7SwizzleILi2ELi4ELi3EEENS4_18smem_ptr_flag_bitsILi8EEENSV_INS5_IJNSA_ILi8EEESF_EEENS5_IJSF_SB_EEEEEEEvNS4_8identityES12_S1C_vS1D_EENS_8epilogue10collective18CollectiveEpilogueINS1F_23Sm100TmaWarpSpecializedILi2ELi2ELi64ELb0ELb0EEEJSG_NS5_IJNSV_ISE_SB_EENSV_ISF_SB_EEEEESH_SI_SH_SI_NS1F_6fusion15FusionCallbacksIS1J_NS1N_17LinearCombinationISH_fSH_fLNS_15FloatRoundStyleE2EEESG_S1M_JEEENS4_5SM1004TMEM4LOAD26SM100_TMEM_LOAD_32dp32b64xES12_S1C_NS4_39AutoVectorizingCopyWithAssumedAlignmentILi128EEENS4_14SM90_TMA_STOREES1C_S1Y_S1Y_EEEvvEEEEvNT_6ParamsE) ;  /* 0xffffff7002f47950 */ /* 0x000fea0003c3ffff */
.L_x_145:
[----:B------:R-:W-:-:S00]  /*8c30*/  BRA `(.L_x_145) ;  /* 0xfffffffc00fc7947 */ /* 0x000fc0000383ffff */
[----:B------:R-:W-:-:S00]  /*8c40*/  NOP ;  /* 0x0000000000007918 */ /* 0x000fc00000000000 */
        /* <DEDUP_REMOVED lines=11> */
.L_x_146:


//--------------------- .nv.global.init           --------------------------
	.section	.nv.global.init,"aw",@progbits
.nv.global.init:
	.type		$str$27,@object
	.size		$str$27,($str$28 - $str$27)
$str$27:
        /*0000*/ 	.byte	0x28, 0x61, 0x64, 0x64, 0x72, 0x65, 0x73, 0x73, 0x20, 0x26, 0x20, 0x6d, 0x61, 0x73, 0x6b, 0x29
        /*0010*/ 	.byte	0x20, 0x3d, 0x3d, 0x20, 0x30, 0x00
	.type		$str$28,@object
	.size		$str$28,($str$26 - $str$28)
$str$28:
        /*0016*/ 	.byte	0x2f, 0x74, 0x6d, 0x70, 0x2f, 0x63, 0x75, 0x74, 0x6c, 0x61, 0x73, 0x73, 0x5f, 0x73, 0x77, 0x65
        /*0026*/ 	.byte	0x65, 0x70, 0x5f, 0x73, 0x72, 0x63, 0x2f, 0x69, 0x6e, 0x63, 0x6c, 0x75, 0x64, 0x65, 0x2f, 0x63
        /*0036*/ 	.byte	0x75, 0x74, 0x65, 0x2f, 0x70, 0x6f, 0x69, 0x6e, 0x74, 0x65, 0x72, 0x5f, 0x66, 0x6c, 0x61, 0x67
        /*0046*/ 	.byte	0x67, 0x65, 0x64, 0x2e, 0x68, 0x70, 0x70, 0x00
	.type		$str$26,@object
	.size		$str$26,($str$25 - $str$26)
$str$26:
        /*004e*/ 	.byte	0x2f, 0x74, 0x6d, 0x70, 0x2f, 0x63, 0x75, 0x74, 0x6c, 0x61, 0x73, 0x73, 0x5f, 0x73, 0x77, 0x65
        /*005e*/ 	.byte	0x65, 0x70, 0x5f, 0x73, 0x72, 0x63, 0x2f, 0x69, 0x6e, 0x63, 0x6c, 0x75, 0x64, 0x65, 0x2f, 0x63
        /*006e*/ 	.byte	0x75, 0x74, 0x65, 0x2f, 0x61, 0x74, 0x6f, 0x6d, 0x2f, 0x63, 0x6f, 0x70, 0x79, 0x5f, 0x74, 0x72
        /*007e*/ 	.byte	0x61, 0x69, 0x74, 0x73, 0x5f, 0x73, 0x6d, 0x31, 0x30, 0x30, 0x2e, 0x68, 0x70, 0x70, 0x00
	.type		$str$25,@object
	.size		$str$25,(__unnamed_1 - $str$25)
$str$25:
        /*008d*/ 	.byte	0x28, 0x28, 0x75, 0x69, 0x6e, 0x74, 0x33, 0x32, 0x5f, 0x74, 0x28, 0x74, 0x68, 0x72, 0x65, 0x61
        /*009d*/ 	.byte	0x64, 0x49, 0x64, 0x78, 0x2e, 0x78, 0x29, 0x20, 0x2f, 0x20, 0x33, 0x32, 0x29, 0x20, 0x25, 0x20
        /*00ad*/ 	.byte	0x34, 0x29, 0x20, 0x3d, 0x3d, 0x20, 0x28, 0x28, 0x28, 0x74, 0x6d, 0x65, 0x6d, 0x5f, 0x61, 0x64
        /*00bd*/ 	.byte	0x64, 0x72, 0x20, 0x3e, 0x3e, 0x20, 0x31, 0x36, 0x29, 0x20, 0x2f, 0x20, 0x33, 0x32, 0x29, 0x20
        /*00cd*/ 	.byte	0x25, 0x20, 0x34, 0x29, 0x00
	.type		__unnamed_1,@object
	.size		__unnamed_1,(__unnamed_2 - __unnamed_1)
__unnamed_1:
        /*00d2*/ 	.byte	0x61, 0x75, 0x74, 0x6f, 0x20, 0x63, 0x75, 0x74, 0x65, 0x3a, 0x3a, 0x61, 0x73, 0x5f, 0x70, 0x6f
        /* <DEDUP_REMOVED lines=24> */
        /*0262*/ 	.byte	0x43, 0x3c, 0x38, 0x31, 0x39, 0x32, 0x3e, 0x3e, 0x3e, 0x3e, 0x5d, 0x00
	.type		__unnamed_2,@object
	.size		__unnamed_2,(.L_2 - __unnamed_2)
__unnamed_2:
        /* <DEDUP_REMOVED lines=42> */
        /*050e*/ 	.byte	0x3e, 0x3e, 0x3e, 0x3e, 0x5d, 0x00
.L_2:


//--------------------- .nv.shared._ZN7cutlass13device_kernelINS_4gemm6kernel13GemmUniversalIN4cute5tupleIJiiiiEEENS1_10collective13CollectiveMmaINS1_35MainloopSm100TmaUmmaWarpSpecializedILi5ELi2ELi4ENS5_IJNS4_1CILi1EEESB_SB_EEEEENS5_IJNSA_ILi128EEESE_NSA_ILi64EEEEEENS_12float_e5m2_tENS5_IJlSB_lEEESH_SI_NS4_8TiledMMAINS4_8MMA_AtomIJNS4_10MMA_TraitsINS4_19SM100_MMA_F8F6F4_SSEJSH_SH_fSE_SE_NS4_17integral_constantINS4_4UMMA5MajorELSP_0EEESQ_NSN_INSO_7ScaleInELSR_0EEESS_EEEEEENS4_6LayoutISC_NS5_IJNSA_ILi0EEESW_SW_EEEEENS5_IJNS4_10UnderscoreESZ_SZ_EEEEENS4_13SM90_TMA_LOADENS4_14ComposedLayoutINS4_7SwizzleILi2ELi4ELi3EEENS4_18smem_ptr_flag_bitsILi8EEENSV_INS5_IJNSA_ILi8EEESF_EEENS5_IJSF_SB_EEEEEEEvNS4_8identityES12_S1C_vS1D_EENS_8epilogue10collective18CollectiveEpilogueINS1F_23Sm100TmaWarpSpecializedILi2ELi2ELi64ELb0ELb0EEEJSG_NS5_IJNSV_ISE_SB_EENSV_ISF_SB_EEEEESH_SI_SH_SI_NS1F_6fusion15FusionCallbacksIS1J_NS1N_17LinearCombinationISH_fSH_fLNS_15FloatRoundStyleE2EEESG_S1M_JEEENS4_5SM1004TMEM4LOAD26SM100_TMEM_LOAD_32dp32b64xES12_S1C_NS4_39AutoVectorizingCopyWithAssumedAlignmentILi128EEENS4_14SM90_TMA_STOREES1C_S1Y_S1Y_EEEvvEEEEvNT_6ParamsE --------------------------
	.section	.nv.shared._ZN7cutlass13device_kernelINS_4gemm6kernel13GemmUniversalIN4cute5tupleIJiiiiEEENS1_10collective13CollectiveMmaINS1_35MainloopSm100TmaUmmaWarpSpecializedILi5ELi2ELi4ENS5_IJNS4_1CILi1EEESB_SB_EEEEENS5_IJNSA_ILi128EEESE_NSA_ILi64EEEEEENS_12float_e5m2_tENS5_IJlSB_lEEESH_SI_NS4_8TiledMMAINS4_8MMA_AtomIJNS4_10MMA_TraitsINS4_19SM100_MMA_F8F6F4_SSEJSH_SH_fSE_SE_NS4_17integral_constantINS4_4UMMA5MajorELSP_0EEESQ_NSN_INSO_7ScaleInELSR_0EEESS_EEEEEENS4_6LayoutISC_NS5_IJNSA_ILi0EEESW_SW_EEEEENS5_IJNS4_10UnderscoreESZ_SZ_EEEEENS4_13SM90_TMA_LOADENS4_14ComposedLayoutINS4_7SwizzleILi2ELi4ELi3EEENS4_18smem_ptr_flag_bitsILi8EEENSV_INS5_IJNSA_ILi8EEESF_EEENS5_IJSF_SB_EEEEEEEvNS4_8identityES12_S1C_vS1D_EENS_8epilogue10collective18CollectiveEpilogueINS1F_23Sm100TmaWarpSpecializedILi2ELi2ELi64ELb0ELb0EEEJSG_NS5_IJNSV_ISE_SB_EENSV_ISF_SB_EEEEESH_SI_SH_SI_NS1F_6fusion15FusionCallbacksIS1J_NS1N_17LinearCombinationISH_fSH_fLNS_15FloatRoundStyleE2EEESG_S1M_JEEENS4_5SM1004TMEM4LOAD26SM100_TMEM_LOAD_32dp32b64xES12_S1C_NS4_39AutoVectorizingCopyWithAssumedAlignmentILi128EEENS4_14SM90_TMA_STOREES1C_S1Y_S1Y_EEEvvEEEEvNT_6ParamsE,"aw",@nobits
	.sectionflags	@""
	.align	16
	.zero		1024


//--------------------- .nv.shared.reserved.0     --------------------------
	.section	.nv.shared.reserved.0,"aw",@nobits
	.weak		__nv_reservedSMEM_offset_0_alias
	.size		__nv_reservedSMEM_offset_0_alias, 0, 64
	.other		__nv_reservedSMEM_offset_0_alias,@"STO_CUDA_RESERVED_SHARED STV_DEFAULT"
__nv_reservedSMEM_offset_0_alias:
	.zero		0
.nv.shared.reserved.0:
	.zero		64
	.weak		__nv_reservedSMEM_tcgen05_partition
	.type		__nv_reservedSMEM_tcgen05_partition,@object
	.size		__nv_reservedSMEM_tcgen05_partition,(.L_0 - __nv_reservedSMEM_tcgen05_partition)
__nv_reservedSMEM_tcgen05_partition:
	.zero		32
.L_0:


//--------------------- .nv.global                --------------------------
	.section	.nv.global,"aw",@nobits
.nv.global:
	.type		_ZN39_INTERNAL_0ebf1359_4_k_cu_94d6e59e_85084cute1_E,@object
	.size		_ZN39_INTERNAL_0ebf1359_4_k_cu_94d6e59e_85084cute1_E,(_ZN39_INTERNAL_0ebf1359_4_k_cu_94d6e59e_85084cuda3std3__45__cpo6cbeginE - _ZN39_INTERNAL_0ebf1359_4_k_cu_94d6e59e_85084cute1_E)
_ZN39_INTERNAL_0ebf1359_4_k_cu_94d6e59e_85084cute1_E:
	.zero		1
	.type		_ZN39_INTERNAL_0ebf1359_4_k_cu_94d6e59e_85084cuda3std3__45__cpo6cbeginE,@object
	.size		_ZN39_INTERNAL_0ebf1359_4_k_cu_94d6e59e_85084cuda3std3__45__cpo6cbeginE,(_ZN39_INTERNAL_0ebf1359_4_k_cu_94d6e59e_85084cuda3std3__48in_placeE - _ZN39_INTERNAL_0ebf1359_4_k_cu_94d6e59e_85084cuda3std3__45__cpo6cbeginE)
_ZN39_INTERNAL_0ebf1359_4_k_cu_94d6e59e_85084cuda3std3__45__cpo6cbeginE:
	.zero		1
	.type		_ZN39_INTERNAL_0ebf1359_4_k_cu_94d6e59e_85084cuda3std3__48in_placeE,@object
	.size		_ZN39_INTERNAL_0ebf1359_4_k_cu_94d6e59e_85084cuda3std3__48in_placeE,(_ZN39_INTERNAL_0ebf1359_4_k_cu_94d6e59e_85084cuda3std6ranges3__45__cpo9iter_moveE - _ZN39_INTERNAL_0ebf1359_4_k_cu_94d6e59e_85084cuda3std3__48in_placeE)
_ZN39_INTERNAL_0ebf1359_4_k_cu_94d6e59e_85084cuda3std3__48in_placeE:
	.zero		1
	.type		_ZN39_INTERNAL_0ebf1359_4_k_cu_94d6e59e_85084cuda3std6ranges3__45__cpo9iter_moveE,@object
	.size		_ZN39_INTERNAL_0ebf1359_4_k_cu_94d6e59e_85084cuda3std6ranges3__45__cpo9iter_moveE,(_ZN39_INTERNAL_0ebf1359_4_k_cu_94d6e59e_85084cuda3std3__45__cpo5beginE - _ZN39_INTERNAL_0ebf1359_4_k_cu_94d6e59e_85084cuda3std6ranges3__45__cpo9iter_moveE)
_ZN39_INTERNAL_0ebf1359_4_k_cu_94d6e59e_85084cuda3std6ranges3__45__cpo9iter_moveE:
	.zero		1
	.type		_ZN39_INTERNAL_0ebf1359_4_k_cu_94d6e59e_85084cuda3std3__45__cpo5beginE,@object
	.size		_ZN39_INTERNAL_0ebf1359_4_k_cu_94d6e59e_85084cuda3std3__45__cpo5beginE,(_ZN39_INTERNAL_0ebf1359_4_k_cu_94d6e59e_85084cuda3std3__441_GLOBAL__N__0ebf1359_4_k_cu_94d6e59e_85086ignoreE - _ZN39_INTERNAL_0ebf1359_4_k_cu_94d6e59e_85084cuda3std3__45__cpo5beginE)
_ZN39_INTERNAL_0ebf1359_4_k_cu_94d6e59e_85084cuda3std3__45__cpo5beginE:
	.zero		1
	.type		_ZN39_INTERNAL_0ebf1359_4_k_cu_94d6e59e_85084cuda3std3__441_GLOBAL__N__0ebf1359_4_k_cu_94d6e59e_85086ignoreE,@object
	.size		_ZN39_INTERNAL_0ebf1359_4_k_cu_94d6e59e_85084cuda3std3__441_GLOBAL__N__0ebf1359_4_k_cu_94d6e59e_85086ignoreE,(_ZN39_INTERNAL_0ebf1359_4_k_cu_94d6e59e_85084cute7productE - _ZN39_INTERNAL_0ebf1359_4_k_cu_94d6e59e_85084cuda3std3__441_GLOBAL__N__0ebf1359_4_k_cu_94d6e59e_85086ignoreE)
_ZN39_INTERNAL_0ebf1359_4_k_cu_94d6e59e_85084cuda3std3__441_GLOBAL__N__0ebf1359_4_k_cu_94d6e59e_85086ignoreE:
	.zero		1
	.type		_ZN39_INTERNAL_0ebf1359_4_k_cu_94d6e59e_85084cute7productE,@object
	.size		_ZN39_INTERNAL_0ebf1359_4_k_cu_94d6e59e_85084cute7productE,(_ZN39_INTERNAL_0ebf1359_4_k_cu_94d6e59e_85084cuda3std3__45__cpo3endE - _ZN39_INTERNAL_0ebf1359_4_k_cu_94d6e59e_85084cute7productE)
_ZN39_INTERNAL_0ebf1359_4_k_cu_94d6e59e_85084cute7productE:
	.zero		1
	.type		_ZN39_INTERNAL_0ebf1359_4_k_cu_94d6e59e_85084cuda3std3__45__cpo3endE,@object
	.size		_ZN39_INTERNAL_0ebf1359_4_k_cu_94d6e59e_85084cuda3std3__45__cpo3endE,(_ZN39_INTERNAL_0ebf1359_4_k_cu_94d6e59e_85084cuda3std3__419piecewise_constructE - _ZN39_INTERNAL_0ebf1359_4_k_cu_94d6e59e_85084cuda3std3__45__cpo3endE)
_ZN39_INTERNAL_0ebf1359_4_k_cu_94d6e59e_85084cuda3std3__45__cpo3endE:
	.zero		1
	.type		_ZN39_INTERNAL_0ebf1359_4_k_cu_94d6e59e_85084cuda3std3__419piecewise_constructE,@object
	.size		_ZN39_INTERNAL_0ebf1359_4_k_cu_94d6e59e_85084cuda3std3__419piecewise_constructE,(_ZN39_INTERNAL_0ebf1359_4_k_cu_94d6e59e_85084cuda3std3__45__cpo4cendE - _ZN39_INTERNAL_0ebf1359_4_k_cu_94d6e59e_85084cuda3std3__419piecewise_constructE)
_ZN39_INTERNAL_0ebf1359_4_k_cu_94d6e59e_85084cuda3std3__419piecewise_constructE:
	.zero		1
	.type		_ZN39_INTERNAL_0ebf1359_4_k_cu_94d6e59e_85084cuda3std3__45__cpo4cendE,@object
	.size		_ZN39_INTERNAL_0ebf1359_4_k_cu_94d6e59e_85084cuda3std3__45__cpo4cendE,(_ZN39_INTERNAL_0ebf1359_4_k_cu_94d6e59e_85084cuda3std6ranges3__45__cpo4swapE - _ZN39_INTERNAL_0ebf1359_4_k_cu_94d6e59e_85084cuda3std3__45__cpo4cendE)
_ZN39_INTERNAL_0ebf1359_4_k_cu_94d6e59e_85084cuda3std3__45__cpo4cendE:
	.zero		1
	.type		_ZN39_INTERNAL_0ebf1359_4_k_cu_94d6e59e_85084cuda3std6ranges3__45__cpo4swapE,@object
	.size		_ZN39_INTERNAL_0ebf1359_4_k_cu_94d6e59e_85084cuda3std6ranges3__45__cpo4swapE,(.L_10 - _ZN39_INTERNAL_0ebf1359_4_k_cu_94d6e59e_85084cuda3std6ranges3__45__cpo4swapE)
_ZN39_INTERNAL_0ebf1359_4_k_cu_94d6e59e_85084cuda3std6ranges3__45__cpo4swapE:
	.zero		1
.L_10:


//--------------------- .nv.constant0._ZN7cutlass13device_kernelINS_4gemm6kernel13GemmUniversalIN4cute5tupleIJiiiiEEENS1_10collective13CollectiveMmaINS1_35MainloopSm100TmaUmmaWarpSpecializedILi5ELi2ELi4ENS5_IJNS4_1CILi1EEESB_SB_EEEEENS5_IJNSA_ILi128EEESE_NSA_ILi64EEEEEENS_12float_e5m2_tENS5_IJlSB_lEEESH_SI_NS4_8TiledMMAINS4_8MMA_AtomIJNS4_10MMA_TraitsINS4_19SM100_MMA_F8F6F4_SSEJSH_SH_fSE_SE_NS4_17integral_constantINS4_4UMMA5MajorELSP_0EEESQ_NSN_INSO_7ScaleInELSR_0EEESS_EEEEEENS4_6LayoutISC_NS5_IJNSA_ILi0EEESW_SW_EEEEENS5_IJNS4_10UnderscoreESZ_SZ_EEEEENS4_13SM90_TMA_LOADENS4_14ComposedLayoutINS4_7SwizzleILi2ELi4ELi3EEENS4_18smem_ptr_flag_bitsILi8EEENSV_INS5_IJNSA_ILi8EEESF_EEENS5_IJSF_SB_EEEEEEEvNS4_8identityES12_S1C_vS1D_EENS_8epilogue10collective18CollectiveEpilogueINS1F_23Sm100TmaWarpSpecializedILi2ELi2ELi64ELb0ELb0EEEJSG_NS5_IJNSV_ISE_SB_EENSV_ISF_SB_EEEEESH_SI_SH_SI_NS1F_6fusion15FusionCallbacksIS1J_NS1N_17LinearCombinationISH_fSH_fLNS_15FloatRoundStyleE2EEESG_S1M_JEEENS4_5SM1004TMEM4LOAD26SM100_TMEM_LOAD_32dp32b64xES12_S1C_NS4_39AutoVectorizingCopyWithAssumedAlignmentILi128EEENS4_14SM90_TMA_STOREES1C_S1Y_S1Y_EEEvvEEEEvNT_6ParamsE --------------------------
	.section	.nv.constant0._ZN7cutlass13device_kernelINS_4gemm6kernel13GemmUniversalIN4cute5tupleIJiiiiEEENS1_10collective13CollectiveMmaINS1_35MainloopSm100TmaUmmaWarpSpecializedILi5ELi2ELi4ENS5_IJNS4_1CILi1EEESB_SB_EEEEENS5_IJNSA_ILi128EEESE_NSA_ILi64EEEEEENS_12float_e5m2_tENS5_IJlSB_lEEESH_SI_NS4_8TiledMMAINS4_8MMA_AtomIJNS4_10MMA_TraitsINS4_19SM100_MMA_F8F6F4_SSEJSH_SH_fSE_SE_NS4_17integral_constantINS4_4UMMA5MajorELSP_0EEESQ_NSN_INSO_7ScaleInELSR_0EEESS_EEEEEENS4_6LayoutISC_NS5_IJNSA_ILi0EEESW_SW_EEEEENS5_IJNS4_10UnderscoreESZ_SZ_EEEEENS4_13SM90_TMA_LOADENS4_14ComposedLayoutINS4_7SwizzleILi2ELi4ELi3EEENS4_18smem_ptr_flag_bitsILi8EEENSV_INS5_IJNSA_ILi8EEESF_EEENS5_IJSF_SB_EEEEEEEvNS4_8identityES12_S1C_vS1D_EENS_8epilogue10collective18CollectiveEpilogueINS1F_23Sm100TmaWarpSpecializedILi2ELi2ELi64ELb0ELb0EEEJSG_NS5_IJNSV_ISE_SB_EENSV_ISF_SB_EEEEESH_SI_SH_SI_NS1F_6fusion15FusionCallbacksIS1J_NS1N_17LinearCombinationISH_fSH_fLNS_15FloatRoundStyleE2EEESG_S1M_JEEENS4_5SM1004TMEM4LOAD26SM100_TMEM_LOAD_32dp32b64xES12_S1C_NS4_39AutoVectorizingCopyWithAssumedAlignmentILi128EEENS4_14SM90_TMA_STOREES1C_S1Y_S1Y_EEEvvEEEEvNT_6ParamsE,"a",@progbits
	.sectionflags	@""
	.align	4
.nv.constant0._ZN7cutlass13device_kernelINS_4gemm6kernel13GemmUniversalIN4cute5tupleIJiiiiEEENS1_10collective13CollectiveMmaINS1_35MainloopSm100TmaUmmaWarpSpecializedILi5ELi2ELi4ENS5_IJNS4_1CILi1EEESB_SB_EEEEENS5_IJNSA_ILi128EEESE_NSA_ILi64EEEEEENS_12float_e5m2_tENS5_IJlSB_lEEESH_SI_NS4_8TiledMMAINS4_8MMA_AtomIJNS4_10MMA_TraitsINS4_19SM100_MMA_F8F6F4_SSEJSH_SH_fSE_SE_NS4_17integral_constantINS4_4UMMA5MajorELSP_0EEESQ_NSN_INSO_7ScaleInELSR_0EEESS_EEEEEENS4_6LayoutISC_NS5_IJNSA_ILi0EEESW_SW_EEEEENS5_IJNS4_10UnderscoreESZ_SZ_EEEEENS4_13SM90_TMA_LOADENS4_14ComposedLayoutINS4_7SwizzleILi2ELi4ELi3EEENS4_18smem_ptr_flag_bitsILi8EEENSV_INS5_IJNSA_ILi8EEESF_EEENS5_IJSF_SB_EEEEEEEvNS4_8identityES12_S1C_vS1D_EENS_8epilogue10collective18CollectiveEpilogueINS1F_23Sm100TmaWarpSpecializedILi2ELi2ELi64ELb0ELb0EEEJSG_NS5_IJNSV_ISE_SB_EENSV_ISF_SB_EEEEESH_SI_SH_SI_NS1F_6fusion15FusionCallbacksIS1J_NS1N_17LinearCombinationISH_fSH_fLNS_15FloatRoundStyleE2EEESG_S1M_JEEENS4_5SM1004TMEM4LOAD26SM100_TMEM_LOAD_32dp32b64xES12_S1C_NS4_39AutoVectorizingCopyWithAssumedAlignmentILi128EEENS4_14SM90_TMA_STOREES1C_S1Y_S1Y_EEEvvEEEEvNT_6ParamsE:
	.zero		2944


//--------------------- SYMBOLS --------------------------

	.type		.nv.reservedSmem.offset0,@object
	.size		.nv.reservedSmem.offset0,0x4
	.type		.nv.reservedSmem.cap,@object
	.size		.nv.reservedSmem.cap,0x4
	.type		__assertfail,@function
